	.target	sm_90a

	.elftype	@"ET_EXEC"


//--------------------- .note.nv.tkinfo           --------------------------
	.section	.note.nv.tkinfo,"",@"SHT_NOTE"
	.sectionflags	@"SHF_NOTE_NV_TKINFO"
	.tkinfo
        /*0018*/ 	.word	0x00000002
        /*0030*/ 	.string	""
        /*0030*/ 	.string	"ptxas"
        /*0030*/ 	.string	"Cuda compilation tools, release 13.0, V13.0.88"
        /*0030*/ 	.string	"Build cuda_13.0.r13.0/compiler.36424714_0"
        /*0030*/ 	.string	"-arch sm_90a -m 64 "



//--------------------- .note.nv.cuinfo           --------------------------
	.section	.note.nv.cuinfo,"",@"SHT_NOTE"
	.sectionflags	@"SHF_NOTE_NV_CUINFO"
        /*0018*/ 	.short	0x0002
        /*001a*/ 	.short	0x005a
        /*001c*/ 	.short	0x0082
	.zero		2


//--------------------- .nv.info                  --------------------------
	.section	.nv.info,"",@"SHT_CUDA_INFO"
	.align	4


	//----- nvinfo : EIATTR_REGCOUNT
	.align		4
        /*0000*/ 	.byte	0x04, 0x2f
        /*0002*/ 	.short	(.L_15 - .L_14)
	.align		4
.L_14:
        /*0004*/ 	.word	index@(_ZN7cutlass13device_kernelINS_4gemm6kernel13GemmUniversalIN4cute5tupleIJiiiiEEENS1_10collective13CollectiveMmaINS1_34MainloopSm90TmaGmmaWarpSpecializedILi5ENS5_IJNS4_1CILi2EEENSA_ILi1EEESC_EEENS1_35KernelTmaWarpSpecializedCooperativeEEENS5_IJNSA_ILi256EEENSA_ILi64EEENSA_ILi128EEEEEEaNS5_IJlSC_lEEEaSK_NS4_8TiledMMAINS4_8MMA_AtomIJNS4_4SM904GMMA26MMA_64x64x32_S32S8S8_SS_TNEEEENS4_6LayoutISD_NS5_IJSC_NSA_ILi0EEESS_EEEEENS5_IJNS4_10UnderscoreESV_SV_EEEEENS4_13SM90_TMA_LOADENS4_14ComposedLayoutINS4_7SwizzleILi3ELi4ELi3EEENS4_18smem_ptr_flag_bitsILi8EEENSR_INS5_IJNSA_ILi8EEESI_EEENS5_IJSI_SC_EEEEEEEvNS4_8identityENS4_23SM90_TMA_LOAD_MULTICASTES18_vS19_EENS_8epilogue10collective6detail29Sm90TmaWarpSpecializedAdapterINS1D_15DefaultEpilogueIaSK_SK_NS1C_6thread17LinearCombinationIaLi1EiiLNS1H_9ScaleType4KindE0ELNS_15FloatRoundStyleE2EaEENS1_15EpilogueDefaultEEEEEvvEEEEvNT_6ParamsE)
        /*0008*/ 	.word	0x000000a8


	//----- nvinfo : EIATTR_FRAME_SIZE
	.align		4
.L_15:
        /*000c*/ 	.byte	0x04, 0x11
        /*000e*/ 	.short	(.L_17 - .L_16)
	.align		4
.L_16:
        /*0010*/ 	.word	index@(_ZN7cutlass13device_kernelINS_4gemm6kernel13GemmUniversalIN4cute5tupleIJiiiiEEENS1_10collective13CollectiveMmaINS1_34MainloopSm90TmaGmmaWarpSpecializedILi5ENS5_IJNS4_1CILi2EEENSA_ILi1EEESC_EEENS1_35KernelTmaWarpSpecializedCooperativeEEENS5_IJNSA_ILi256EEENSA_ILi64EEENSA_ILi128EEEEEEaNS5_IJlSC_lEEEaSK_NS4_8TiledMMAINS4_8MMA_AtomIJNS4_4SM904GMMA26MMA_64x64x32_S32S8S8_SS_TNEEEENS4_6LayoutISD_NS5_IJSC_NSA_ILi0EEESS_EEEEENS5_IJNS4_10UnderscoreESV_SV_EEEEENS4_13SM90_TMA_LOADENS4_14ComposedLayoutINS4_7SwizzleILi3ELi4ELi3EEENS4_18smem_ptr_flag_bitsILi8EEENSR_INS5_IJNSA_ILi8EEESI_EEENS5_IJSI_SC_EEEEEEEvNS4_8identityENS4_23SM90_TMA_LOAD_MULTICASTES18_vS19_EENS_8epilogue10collective6detail29Sm90TmaWarpSpecializedAdapterINS1D_15DefaultEpilogueIaSK_SK_NS1C_6thread17LinearCombinationIaLi1EiiLNS1H_9ScaleType4KindE0ELNS_15FloatRoundStyleE2EaEENS1_15EpilogueDefaultEEEEEvvEEEEvNT_6ParamsE)
        /*0014*/ 	.word	0x00000000


	//----- nvinfo : EIATTR_MIN_STACK_SIZE
	.align		4
.L_17:
        /*0018*/ 	.byte	0x04, 0x12
        /*001a*/ 	.short	(.L_19 - .L_18)
	.align		4
.L_18:
        /*001c*/ 	.word	index@(_ZN7cutlass13device_kernelINS_4gemm6kernel13GemmUniversalIN4cute5tupleIJiiiiEEENS1_10collective13CollectiveMmaINS1_34MainloopSm90TmaGmmaWarpSpecializedILi5ENS5_IJNS4_1CILi2EEENSA_ILi1EEESC_EEENS1_35KernelTmaWarpSpecializedCooperativeEEENS5_IJNSA_ILi256EEENSA_ILi64EEENSA_ILi128EEEEEEaNS5_IJlSC_lEEEaSK_NS4_8TiledMMAINS4_8MMA_AtomIJNS4_4SM904GMMA26MMA_64x64x32_S32S8S8_SS_TNEEEENS4_6LayoutISD_NS5_IJSC_NSA_ILi0EEESS_EEEEENS5_IJNS4_10UnderscoreESV_SV_EEEEENS4_13SM90_TMA_LOADENS4_14ComposedLayoutINS4_7SwizzleILi3ELi4ELi3EEENS4_18smem_ptr_flag_bitsILi8EEENSR_INS5_IJNSA_ILi8EEESI_EEENS5_IJSI_SC_EEEEEEEvNS4_8identityENS4_23SM90_TMA_LOAD_MULTICASTES18_vS19_EENS_8epilogue10collective6detail29Sm90TmaWarpSpecializedAdapterINS1D_15DefaultEpilogueIaSK_SK_NS1C_6thread17LinearCombinationIaLi1EiiLNS1H_9ScaleType4KindE0ELNS_15FloatRoundStyleE2EaEENS1_15EpilogueDefaultEEEEEvvEEEEvNT_6ParamsE)
        /*0020*/ 	.word	0x00000000
.L_19:


//--------------------- .nv.compat                --------------------------
	.section	.nv.compat,"",@"SHT_CUDA_COMPAT_INFO"
	.align	4
        /*0000*/ 	.byte	0x02, 0x09, 0x01, 0x00, 0x02, 0x02, 0x04, 0x00, 0x02, 0x05, 0x05, 0x00, 0x03, 0x07, 0x01, 0x01
        /*0010*/ 	.byte	0x02, 0x03, 0x01, 0x00, 0x02, 0x06, 0x01, 0x00, 0x04, 0x0b, 0x08, 0x00, 0x00, 0x00, 0x00, 0x00
        /*0020*/ 	.byte	0x00, 0x00, 0x00, 0x00


//--------------------- .nv.info._ZN7cutlass13device_kernelINS_4gemm6kernel13GemmUniversalIN4cute5tupleIJiiiiEEENS1_10collective13CollectiveMmaINS1_34MainloopSm90TmaGmmaWarpSpecializedILi5ENS5_IJNS4_1CILi2EEENSA_ILi1EEESC_EEENS1_35KernelTmaWarpSpecializedCooperativeEEENS5_IJNSA_ILi256EEENSA_ILi64EEENSA_ILi128EEEEEEaNS5_IJlSC_lEEEaSK_NS4_8TiledMMAINS4_8MMA_AtomIJNS4_4SM904GMMA26MMA_64x64x32_S32S8S8_SS_TNEEEENS4_6LayoutISD_NS5_IJSC_NSA_ILi0EEESS_EEEEENS5_IJNS4_10UnderscoreESV_SV_EEEEENS4_13SM90_TMA_LOADENS4_14ComposedLayoutINS4_7SwizzleILi3ELi4ELi3EEENS4_18smem_ptr_flag_bitsILi8EEENSR_INS5_IJNSA_ILi8EEESI_EEENS5_IJSI_SC_EEEEEEEvNS4_8identityENS4_23SM90_TMA_LOAD_MULTICASTES18_vS19_EENS_8epilogue10collective6detail29Sm90TmaWarpSpecializedAdapterINS1D_15DefaultEpilogueIaSK_SK_NS1C_6thread17LinearCombinationIaLi1EiiLNS1H_9ScaleType4KindE0ELNS_15FloatRoundStyleE2EaEENS1_15EpilogueDefaultEEEEEvvEEEEvNT_6ParamsE --------------------------
	.section	.nv.info._ZN7cutlass13device_kernelINS_4gemm6kernel13GemmUniversalIN4cute5tupleIJiiiiEEENS1_10collective13CollectiveMmaINS1_34MainloopSm90TmaGmmaWarpSpecializedILi5ENS5_IJNS4_1CILi2EEENSA_ILi1EEESC_EEENS1_35KernelTmaWarpSpecializedCooperativeEEENS5_IJNSA_ILi256EEENSA_ILi64EEENSA_ILi128EEEEEEaNS5_IJlSC_lEEEaSK_NS4_8TiledMMAINS4_8MMA_AtomIJNS4_4SM904GMMA26MMA_64x64x32_S32S8S8_SS_TNEEEENS4_6LayoutISD_NS5_IJSC_NSA_ILi0EEESS_EEEEENS5_IJNS4_10UnderscoreESV_SV_EEEEENS4_13SM90_TMA_LOADENS4_14ComposedLayoutINS4_7SwizzleILi3ELi4ELi3EEENS4_18smem_ptr_flag_bitsILi8EEENSR_INS5_IJNSA_ILi8EEESI_EEENS5_IJSI_SC_EEEEEEEvNS4_8identityENS4_23SM90_TMA_LOAD_MULTICASTES18_vS19_EENS_8epilogue10collective6detail29Sm90TmaWarpSpecializedAdapterINS1D_15DefaultEpilogueIaSK_SK_NS1C_6thread17LinearCombinationIaLi1EiiLNS1H_9ScaleType4KindE0ELNS_15FloatRoundStyleE2EaEENS1_15EpilogueDefaultEEEEEvvEEEEvNT_6ParamsE,"",@"SHT_CUDA_INFO"
	.sectionflags	@""
	.align	4


	//----- nvinfo : EIATTR_CUDA_API_VERSION
	.align		4
        /*0000*/ 	.byte	0x04, 0x37
        /*0002*/ 	.short	(.L_21 - .L_20)
.L_20:
        /*0004*/ 	.word	0x00000082


	//----- nvinfo : EIATTR_KPARAM_INFO
	.align		4
.L_21:
        /*0008*/ 	.byte	0x04, 0x17
        /*000a*/ 	.short	(.L_23 - .L_22)
.L_22:
        /*000c*/ 	.word	0x00000000
        /*0010*/ 	.short	0x0000
        /*0012*/ 	.short	0x0070
        /*0014*/ 	.byte	0x00, 0xf0, 0x01, 0x10


	//----- nvinfo : EIATTR_SPARSE_MMA_MASK
	.align		4
.L_23:
        /*0018*/ 	.byte	0x03, 0x50
        /*001a*/ 	.short	0x0000


	//----- nvinfo : EIATTR_MAXREG_COUNT
	.align		4
        /*001c*/ 	.byte	0x03, 0x1b
        /*001e*/ 	.short	0x00a8


	//----- nvinfo : EIATTR_NUM_BARRIERS
	.align		4
        /*0020*/ 	.byte	0x02, 0x4c
        /*0022*/ 	.byte	0x01
	.zero		1


	//----- nvinfo : EIATTR_EXTERNS
	.align		4
        /*0024*/ 	.byte	0x04, 0x0f
        /*0026*/ 	.short	(.L_25 - .L_24)


	//   ....[0]....
	.align		4
.L_24:
        /*0028*/ 	.word	index@(__assertfail)


	//----- nvinfo : EIATTR_MERCURY_ISA_VERSION
	.align		4
.L_25:
        /*002c*/ 	.byte	0x03, 0x5f
        /*002e*/ 	.short	0x0101


	//----- nvinfo : EIATTR_INT_WARP_WIDE_INSTR_OFFSETS
	.align		4
        /*0030*/ 	.byte	0x04, 0x31
        /*0032*/ 	.short	(.L_27 - .L_26)


	//   ....[0]....
.L_26:
        /*0034*/ 	.word	0x000004a0


	//   ....[1]....
        /*0038*/ 	.word	0x000004d0


	//   ....[2]....
        /*003c*/ 	.word	0x00000690


	//----- nvinfo : EIATTR_COOP_GROUP_MASK_REGIDS
	.align		4
.L_27:
        /*0040*/ 	.byte	0x04, 0x29
        /*0042*/ 	.short	(.L_29 - .L_28)


	//   ....[0]....
.L_28:
        /*0044*/ 	.word	0xffffffff


	//   ....[1]....
        /*0048*/ 	.word	0xffffffff


	//   ....[2]....
        /*004c*/ 	.word	0xffffffff


	//   ....[3]....
        /*0050*/ 	.word	0xffffffff


	//   ....[4]....
        /*0054*/ 	.word	0xffffffff


	//   ....[5]....
        /*0058*/ 	.word	0xffffffff


	//----- nvinfo : EIATTR_COOP_GROUP_INSTR_OFFSETS
	.align		4
.L_29:
        /*005c*/ 	.byte	0x04, 0x28
        /*005e*/ 	.short	(.L_31 - .L_30)


	//   ....[0]....
.L_30:
        /*0060*/ 	.word	0x00000060


	//   ....[1]....
        /*0064*/ 	.word	0x00000070


	//   ....[2]....
        /*0068*/ 	.word	0x00000130


	//   ....[3]....
        /*006c*/ 	.word	0x000002f0


	//   ....[4]....
        /*0070*/ 	.word	0x00000810


	//   ....[5]....
        /*0074*/ 	.word	0x00001240


	//----- nvinfo : EIATTR_REG_RECONFIG
	.align		4
.L_31:
        /*0078*/ 	.byte	0x01, 0x54
	.zero		2


	//----- nvinfo : EIATTR_SYSCALL_OFFSETS
	.align		4
        /*007c*/ 	.byte	0x04, 0x46
        /*007e*/ 	.short	(.L_33 - .L_32)


	//   ....[0]....
.L_32:
        /*0080*/ 	.word	0x00001410


	//----- nvinfo : EIATTR_MBARRIER_INSTR_OFFSETS
	.align		4
.L_33:
        /*0084*/ 	.byte	0x04, 0x39
        /*0086*/ 	.short	(.L_35 - .L_34)


	//   ....[0]....
.L_34:
        /*0088*/ 	.word	0x00000230
        /*008c*/ 	.word	0x000000ff
        /*0090*/ 	.word	0x00000000
        /*0094*/ 	.short	0x0100
        /*0096*/ 	.byte	0x08
	.zero		1


	//   ....[1]....
        /*0098*/ 	.word	0x00000240
        /*009c*/ 	.word	0x000000ff
        /*00a0*/ 	.word	0x00000028
        /*00a4*/ 	.short	0x0100
        /*00a6*/ 	.byte	0x08
	.zero		1


	//   ....[2]....
        /*00a8*/ 	.word	0x00000250
        /*00ac*/ 	.word	0x000000ff
        /*00b0*/ 	.word	0x00000008
        /*00b4*/ 	.short	0x0100
        /*00b6*/ 	.byte	0x08
	.zero		1


	//   ....[3]....
        /*00b8*/ 	.word	0x00000260
        /*00bc*/ 	.word	0x000000ff
        /*00c0*/ 	.word	0x00000030
        /*00c4*/ 	.short	0x0100
        /*00c6*/ 	.byte	0x08
	.zero		1


	//   ....[4]....
        /*00c8*/ 	.word	0x00000270
        /*00cc*/ 	.word	0x000000ff
        /*00d0*/ 	.word	0x00000010
        /*00d4*/ 	.short	0x0100
        /*00d6*/ 	.byte	0x08
	.zero		1


	//   ....[5]....
        /*00d8*/ 	.word	0x00000280
        /*00dc*/ 	.word	0x000000ff
        /*00e0*/ 	.word	0x00000038
        /*00e4*/ 	.short	0x0100
        /*00e6*/ 	.byte	0x08
	.zero		1


	//   ....[6]....
        /*00e8*/ 	.word	0x00000290
        /*00ec*/ 	.word	0x000000ff
        /*00f0*/ 	.word	0x00000018
        /*00f4*/ 	.short	0x0100
        /*00f6*/ 	.byte	0x08
	.zero		1


	//   ....[7]....
        /*00f8*/ 	.word	0x000002a0
        /*00fc*/ 	.word	0x000000ff
        /*0100*/ 	.word	0x00000040
        /*0104*/ 	.short	0x0100
        /*0106*/ 	.byte	0x08
	.zero		1


	//   ....[8]....
        /*0108*/ 	.word	0x000002b0
        /*010c*/ 	.word	0x000000ff
        /*0110*/ 	.word	0x00000020
        /*0114*/ 	.short	0x0100
        /*0116*/ 	.byte	0x08
	.zero		1


	//   ....[9]....
        /*0118*/ 	.word	0x000002c0
        /*011c*/ 	.word	0x000000ff
        /*0120*/ 	.word	0x00000048
        /*0124*/ 	.short	0x0100
        /*0126*/ 	.byte	0x08
	.zero		1


	//   ....[10]....
        /*0128*/ 	.word	0x00000710
        /*012c*/ 	.word	0x000000ff
        /*0130*/ 	.word	0x00000060
        /*0134*/ 	.short	0x0100
        /*0136*/ 	.byte	0x06
	.zero		1


	//   ....[11]....
        /*0138*/ 	.word	0x000007a0
        /*013c*/ 	.word	0x000000ff
        /*0140*/ 	.word	0x00000068
        /*0144*/ 	.short	0x0100
        /*0146*/ 	.byte	0x06
	.zero		1


	//   ....[12]....
        /*0148*/ 	.word	0x000014e0
        /*014c*/ 	.word	0x00000003
        /*0150*/ 	.word	0x00000000
        /*0154*/ 	.short	0x010a
        /*0156*/ 	.byte	0x3f
	.zero		1


	//   ....[13]....
        /*0158*/ 	.word	0x00001520
        /*015c*/ 	.word	0x00000003
        /*0160*/ 	.word	0x00000000
        /*0164*/ 	.short	0x010a
        /*0166*/ 	.byte	0x3f
	.zero		1


	//   ....[14]....
        /*0168*/ 	.word	0x00001a60
        /*016c*/ 	.word	0x00000005
        /*0170*/ 	.word	0x00000000
        /*0174*/ 	.short	0x010a
        /*0176*/ 	.byte	0x3f
	.zero		1


	//   ....[15]....
        /*0178*/ 	.word	0x00001aa0
        /*017c*/ 	.word	0x00000005
        /*0180*/ 	.word	0x00000000
        /*0184*/ 	.short	0x010a
        /*0186*/ 	.byte	0x3f
	.zero		1


	//   ....[16]....
        /*0188*/ 	.word	0x00001e80
        /*018c*/ 	.word	0x00000005
        /*0190*/ 	.word	0x00000000
        /*0194*/ 	.short	0x0101
        /*0196*/ 	.byte	0x3f
	.zero		1


	//   ....[17]....
        /*0198*/ 	.word	0x000020a0
        /*019c*/ 	.word	0x00000003
        /*01a0*/ 	.word	0x00000000
        /*01a4*/ 	.short	0x0101
        /*01a6*/ 	.byte	0x3f
	.zero		1


	//   ....[18]....
        /*01a8*/ 	.word	0x00006700
        /*01ac*/ 	.word	0x00000017
        /*01b0*/ 	.word	0x00000028
        /*01b4*/ 	.short	0x010a
        /*01b6*/ 	.byte	0x3f
	.zero		1


	//   ....[19]....
        /*01b8*/ 	.word	0x00006a70
        /*01bc*/ 	.word	0x00000003
        /*01c0*/ 	.word	0x00000068
        /*01c4*/ 	.short	0x0101
        /*01c6*/ 	.byte	0x3f
	.zero		1


	//   ....[20]....
        /*01c8*/ 	.word	0x000071d0
        /*01cc*/ 	.word	0x00000007
        /*01d0*/ 	.word	0x00000000
        /*01d4*/ 	.short	0x010a
        /*01d6*/ 	.byte	0x3f
	.zero		1


	//   ....[21]....
        /*01d8*/ 	.word	0x00007250
        /*01dc*/ 	.word	0x00000008
        /*01e0*/ 	.word	0x00000000
        /*01e4*/ 	.short	0x010a
        /*01e6*/ 	.byte	0x3f
	.zero		1


	//   ....[22]....
        /*01e8*/ 	.word	0x000072e0
        /*01ec*/ 	.word	0x00000009
        /*01f0*/ 	.word	0x00000000
        /*01f4*/ 	.short	0x010a
        /*01f6*/ 	.byte	0x3f
	.zero		1


	//   ....[23]....
        /*01f8*/ 	.word	0x00007370
        /*01fc*/ 	.word	0x00000006
        /*0200*/ 	.word	0x00000000
        /*0204*/ 	.short	0x010a
        /*0206*/ 	.byte	0x3f
	.zero		1


	//   ....[24]....
        /*0208*/ 	.word	0x00007400
        /*020c*/ 	.word	0x00000003
        /*0210*/ 	.word	0x00000000
        /*0214*/ 	.short	0x010a
        /*0216*/ 	.byte	0x3f
	.zero		1


	//   ....[25]....
        /*0218*/ 	.word	0x00007460
        /*021c*/ 	.word	0x00000003
        /*0220*/ 	.word	0x00000000
        /*0224*/ 	.short	0x010a
        /*0226*/ 	.byte	0x3f
	.zero		1


	//   ....[26]....
        /*0228*/ 	.word	0x000074b0
        /*022c*/ 	.word	0x00000005
        /*0230*/ 	.word	0x00000000
        /*0234*/ 	.short	0x010a
        /*0236*/ 	.byte	0x3f
	.zero		1


	//   ....[27]....
        /*0238*/ 	.word	0x00007580
        /*023c*/ 	.word	0x00000017
        /*0240*/ 	.word	0x00000028
        /*0244*/ 	.short	0x010a
        /*0246*/ 	.byte	0x3f
	.zero		1


	//   ....[28]....
        /*0248*/ 	.word	0x00007650
        /*024c*/ 	.word	0x00000007
        /*0250*/ 	.word	0x00000000
        /*0254*/ 	.short	0x010a
        /*0256*/ 	.byte	0x3f
	.zero		1


	//   ....[29]....
        /*0258*/ 	.word	0x000076a0
        /*025c*/ 	.word	0x00000008
        /*0260*/ 	.word	0x00000000
        /*0264*/ 	.short	0x010a
        /*0266*/ 	.byte	0x3f
	.zero		1


	//   ....[30]....
        /*0268*/ 	.word	0x000076f0
        /*026c*/ 	.word	0x00000009
        /*0270*/ 	.word	0x00000000
        /*0274*/ 	.short	0x010a
        /*0276*/ 	.byte	0x3f
	.zero		1


	//   ....[31]....
        /*0278*/ 	.word	0x00007740
        /*027c*/ 	.word	0x00000006
        /*0280*/ 	.word	0x00000000
        /*0284*/ 	.short	0x010a
        /*0286*/ 	.byte	0x3f
	.zero		1


	//----- nvinfo : EIATTR_NUM_MBARRIERS
	.align		4
.L_35:
        /*0288*/ 	.byte	0x03, 0x38
        /*028a*/ 	.short	0x000c


	//----- nvinfo : EIATTR_EXIT_INSTR_OFFSETS
	.align		4
        /*028c*/ 	.byte	0x04, 0x1c
        /*028e*/ 	.short	(.L_37 - .L_36)


	//   ....[0]....
.L_36:
        /*0290*/ 	.word	0x00000970


	//   ....[1]....
        /*0294*/ 	.word	0x00001180


	//   ....[2]....
        /*0298*/ 	.word	0x00005e00


	//   ....[3]....
        /*029c*/ 	.word	0x00006360


	//   ....[4]....
        /*02a0*/ 	.word	0x00007450


	//----- nvinfo : EIATTR_MAX_THREADS
	.align		4
.L_37:
        /*02a4*/ 	.byte	0x04, 0x05
        /*02a6*/ 	.short	(.L_39 - .L_38)
.L_38:
        /*02a8*/ 	.word	0x00000180
        /*02ac*/ 	.word	0x00000001
        /*02b0*/ 	.word	0x00000001


	//----- nvinfo : EIATTR_CRS_STACK_SIZE
	.align		4
.L_39:
        /*02b4*/ 	.byte	0x04, 0x1e
        /*02b6*/ 	.short	(.L_41 - .L_40)
.L_40:
        /*02b8*/ 	.word	0x00000000


	//----- nvinfo : EIATTR_CBANK_PARAM_SIZE
	.align		4
.L_41:
        /*02bc*/ 	.byte	0x03, 0x19
        /*02be*/ 	.short	0x0470


	//----- nvinfo : EIATTR_PARAM_CBANK
	.align		4
        /*02c0*/ 	.byte	0x04, 0x0a
        /*02c2*/ 	.short	(.L_43 - .L_42)
	.align		4
.L_42:
        /*02c4*/ 	.word	index@(.nv.constant0._ZN7cutlass13device_kernelINS_4gemm6kernel13GemmUniversalIN4cute5tupleIJiiiiEEENS1_10collective13CollectiveMmaINS1_34MainloopSm90TmaGmmaWarpSpecializedILi5ENS5_IJNS4_1CILi2EEENSA_ILi1EEESC_EEENS1_35KernelTmaWarpSpecializedCooperativeEEENS5_IJNSA_ILi256EEENSA_ILi64EEENSA_ILi128EEEEEEaNS5_IJlSC_lEEEaSK_NS4_8TiledMMAINS4_8MMA_AtomIJNS4_4SM904GMMA26MMA_64x64x32_S32S8S8_SS_TNEEEENS4_6LayoutISD_NS5_IJSC_NSA_ILi0EEESS_EEEEENS5_IJNS4_10UnderscoreESV_SV_EEEEENS4_13SM90_TMA_LOADENS4_14ComposedLayoutINS4_7SwizzleILi3ELi4ELi3EEENS4_18smem_ptr_flag_bitsILi8EEENSR_INS5_IJNSA_ILi8EEESI_EEENS5_IJSI_SC_EEEEEEEvNS4_8identityENS4_23SM90_TMA_LOAD_MULTICASTES18_vS19_EENS_8epilogue10collective6detail29Sm90TmaWarpSpecializedAdapterINS1D_15DefaultEpilogueIaSK_SK_NS1C_6thread17LinearCombinationIaLi1EiiLNS1H_9ScaleType4KindE0ELNS_15FloatRoundStyleE2EaEENS1_15EpilogueDefaultEEEEEvvEEEEvNT_6ParamsE)
        /*02c8*/ 	.short	0x0210
        /*02ca*/ 	.short	0x0470


	//----- nvinfo : EIATTR_SW_WAR
	.align		4
.L_43:
        /*02cc*/ 	.byte	0x04, 0x36
        /*02ce*/ 	.short	(.L_45 - .L_44)
.L_44:
        /*02d0*/ 	.word	0x00000008
.L_45:


//--------------------- .nv.callgraph             --------------------------
	.section	.nv.callgraph,"",@"SHT_CUDA_CALLGRAPH"
	.align	4
	.sectionentsize	8
	.align		4
        /*0000*/ 	.word	0x00000000
	.align		4
        /*0004*/ 	.word	0xffffffff
	.align		4
        /*0008*/ 	.word	index@(_ZN7cutlass13device_kernelINS_4gemm6kernel13GemmUniversalIN4cute5tupleIJiiiiEEENS1_10collective13CollectiveMmaINS1_34MainloopSm90TmaGmmaWarpSpecializedILi5ENS5_IJNS4_1CILi2EEENSA_ILi1EEESC_EEENS1_35KernelTmaWarpSpecializedCooperativeEEENS5_IJNSA_ILi256EEENSA_ILi64EEENSA_ILi128EEEEEEaNS5_IJlSC_lEEEaSK_NS4_8TiledMMAINS4_8MMA_AtomIJNS4_4SM904GMMA26MMA_64x64x32_S32S8S8_SS_TNEEEENS4_6LayoutISD_NS5_IJSC_NSA_ILi0EEESS_EEEEENS5_IJNS4_10UnderscoreESV_SV_EEEEENS4_13SM90_TMA_LOADENS4_14ComposedLayoutINS4_7SwizzleILi3ELi4ELi3EEENS4_18smem_ptr_flag_bitsILi8EEENSR_INS5_IJNSA_ILi8EEESI_EEENS5_IJSI_SC_EEEEEEEvNS4_8identityENS4_23SM90_TMA_LOAD_MULTICASTES18_vS19_EENS_8epilogue10collective6detail29Sm90TmaWarpSpecializedAdapterINS1D_15DefaultEpilogueIaSK_SK_NS1C_6thread17LinearCombinationIaLi1EiiLNS1H_9ScaleType4KindE0ELNS_15FloatRoundStyleE2EaEENS1_15EpilogueDefaultEEEEEvvEEEEvNT_6ParamsE)
	.align		4
        /*000c*/ 	.word	index@(__assertfail)
	.align		4
        /*0010*/ 	.word	0x00000000
	.align		4
        /*0014*/ 	.word	0xfffffffe
	.align		4
        /*0018*/ 	.word	0x00000000
	.align		4
        /*001c*/ 	.word	0xfffffffd
	.align		4
        /*0020*/ 	.word	0x00000000
	.align		4
        /*0024*/ 	.word	0xfffffffc


//--------------------- .nv.constant4             --------------------------
	.section	.nv.constant4,"a",@progbits
	.align	8
	.align		8
.nv.constant4:
        /*0000*/ 	.dword	__assertfail
	.align		8
        /*0008*/ 	.dword	__unnamed_1
	.align		8
        /*0010*/ 	.dword	_ZN39_INTERNAL_acd8f9eb_4_k_cu_31d0ee57_68294cuda3std3__45__cpo5beginE
	.align		8
        /*0018*/ 	.dword	_ZN39_INTERNAL_acd8f9eb_4_k_cu_31d0ee57_68294cuda3std3__45__cpo3endE
	.align		8
        /*0020*/ 	.dword	_ZN39_INTERNAL_acd8f9eb_4_k_cu_31d0ee57_68294cuda3std3__45__cpo6cbeginE
	.align		8
        /*0028*/ 	.dword	_ZN39_INTERNAL_acd8f9eb_4_k_cu_31d0ee57_68294cuda3std3__45__cpo4cendE
	.align		8
        /*0030*/ 	.dword	_ZN39_INTERNAL_acd8f9eb_4_k_cu_31d0ee57_68294cuda3std3__441_GLOBAL__N__acd8f9eb_4_k_cu_31d0ee57_68296ignoreE
	.align		8
        /*0038*/ 	.dword	_ZN39_INTERNAL_acd8f9eb_4_k_cu_31d0ee57_68294cuda3std3__419piecewise_constructE
	.align		8
        /*0040*/ 	.dword	_ZN39_INTERNAL_acd8f9eb_4_k_cu_31d0ee57_68294cuda3std3__48in_placeE
	.align		8
        /*0048*/ 	.dword	_ZN39_INTERNAL_acd8f9eb_4_k_cu_31d0ee57_68294cuda3std6ranges3__45__cpo4swapE
	.align		8
        /*0050*/ 	.dword	_ZN39_INTERNAL_acd8f9eb_4_k_cu_31d0ee57_68294cuda3std6ranges3__45__cpo9iter_moveE
	.align		8
        /*0058*/ 	.dword	_ZN39_INTERNAL_acd8f9eb_4_k_cu_31d0ee57_68294cute7productE
	.align		8
        /*0060*/ 	.dword	_ZN39_INTERNAL_acd8f9eb_4_k_cu_31d0ee57_68294cute1_E
	.align		8
        /*0068*/ 	.dword	$str$22
	.align		8
        /*0070*/ 	.dword	$str$23


//--------------------- .text._ZN7cutlass13device_kernelINS_4gemm6kernel13GemmUniversalIN4cute5tupleIJiiiiEEENS1_10collective13CollectiveMmaINS1_34MainloopSm90TmaGmmaWarpSpecializedILi5ENS5_IJNS4_1CILi2EEENSA_ILi1EEESC_EEENS1_35KernelTmaWarpSpecializedCooperativeEEENS5_IJNSA_ILi256EEENSA_ILi64EEENSA_ILi128EEEEEEaNS5_IJlSC_lEEEaSK_NS4_8TiledMMAINS4_8MMA_AtomIJNS4_4SM904GMMA26MMA_64x64x32_S32S8S8_SS_TNEEEENS4_6LayoutISD_NS5_IJSC_NSA_ILi0EEESS_EEEEENS5_IJNS4_10UnderscoreESV_SV_EEEEENS4_13SM90_TMA_LOADENS4_14ComposedLayoutINS4_7SwizzleILi3ELi4ELi3EEENS4_18smem_ptr_flag_bitsILi8EEENSR_INS5_IJNSA_ILi8EEESI_EEENS5_IJSI_SC_EEEEEEEvNS4_8identityENS4_23SM90_TMA_LOAD_MULTICASTES18_vS19_EENS_8epilogue10collective6detail29Sm90TmaWarpSpecializedAdapterINS1D_15DefaultEpilogueIaSK_SK_NS1C_6thread17LinearCombinationIaLi1EiiLNS1H_9ScaleType4KindE0ELNS_15FloatRoundStyleE2EaEENS1_15EpilogueDefaultEEEEEvvEEEEvNT_6ParamsE --------------------------
	.section	.text._ZN7cutlass13device_kernelINS_4gemm6kernel13GemmUniversalIN4cute5tupleIJiiiiEEENS1_10collective13CollectiveMmaINS1_34MainloopSm90TmaGmmaWarpSpecializedILi5ENS5_IJNS4_1CILi2EEENSA_ILi1EEESC_EEENS1_35KernelTmaWarpSpecializedCooperativeEEENS5_IJNSA_ILi256EEENSA_ILi64EEENSA_ILi128EEEEEEaNS5_IJlSC_lEEEaSK_NS4_8TiledMMAINS4_8MMA_AtomIJNS4_4SM904GMMA26MMA_64x64x32_S32S8S8_SS_TNEEEENS4_6LayoutISD_NS5_IJSC_NSA_ILi0EEESS_EEEEENS5_IJNS4_10UnderscoreESV_SV_EEEEENS4_13SM90_TMA_LOADENS4_14ComposedLayoutINS4_7SwizzleILi3ELi4ELi3EEENS4_18smem_ptr_flag_bitsILi8EEENSR_INS5_IJNSA_ILi8EEESI_EEENS5_IJSI_SC_EEEEEEEvNS4_8identityENS4_23SM90_TMA_LOAD_MULTICASTES18_vS19_EENS_8epilogue10collective6detail29Sm90TmaWarpSpecializedAdapterINS1D_15DefaultEpilogueIaSK_SK_NS1C_6thread17LinearCombinationIaLi1EiiLNS1H_9ScaleType4KindE0ELNS_15FloatRoundStyleE2EaEENS1_15EpilogueDefaultEEEEEvvEEEEvNT_6ParamsE,"ax",@progbits
	.align	128
.text._ZN7cutlass13device_kernelINS_4gemm6kernel13GemmUniversalIN4cute5tupleIJiiiiEEENS1_10collective13CollectiveMmaINS1_34MainloopSm90TmaGmmaWarpSpecializedILi5ENS5_IJNS4_1CILi2EEENSA_ILi1EEESC_EEENS1_35KernelTmaWarpSpecializedCooperativeEEENS5_IJNSA_ILi256EEENSA_ILi64EEENSA_ILi128EEEEEEaNS5_IJlSC_lEEEaSK_NS4_8TiledMMAINS4_8MMA_AtomIJNS4_4SM904GMMA26MMA_64x64x32_S32S8S8_SS_TNEEEENS4_6LayoutISD_NS5_IJSC_NSA_ILi0EEESS_EEEEENS5_IJNS4_10UnderscoreESV_SV_EEEEENS4_13SM90_TMA_LOADENS4_14ComposedLayoutINS4_7SwizzleILi3ELi4ELi3EEENS4_18smem_ptr_flag_bitsILi8EEENSR_INS5_IJNSA_ILi8EEESI_EEENS5_IJSI_SC_EEEEEEEvNS4_8identityENS4_23SM90_TMA_LOAD_MULTICASTES18_vS19_EENS_8epilogue10collective6detail29Sm90TmaWarpSpecializedAdapterINS1D_15DefaultEpilogueIaSK_SK_NS1C_6thread17LinearCombinationIaLi1EiiLNS1H_9ScaleType4KindE0ELNS_15FloatRoundStyleE2EaEENS1_15EpilogueDefaultEEEEEvvEEEEvNT_6ParamsE:
        .type           _ZN7cutlass13device_kernelINS_4gemm6kernel13GemmUniversalIN4cute5tupleIJiiiiEEENS1_10collective13CollectiveMmaINS1_34MainloopSm90TmaGmmaWarpSpecializedILi5ENS5_IJNS4_1CILi2EEENSA_ILi1EEESC_EEENS1_35KernelTmaWarpSpecializedCooperativeEEENS5_IJNSA_ILi256EEENSA_ILi64EEENSA_ILi128EEEEEEaNS5_IJlSC_lEEEaSK_NS4_8TiledMMAINS4_8MMA_AtomIJNS4_4SM904GMMA26MMA_64x64x32_S32S8S8_SS_TNEEEENS4_6LayoutISD_NS5_IJSC_NSA_ILi0EEESS_EEEEENS5_IJNS4_10UnderscoreESV_SV_EEEEENS4_13SM90_TMA_LOADENS4_14ComposedLayoutINS4_7SwizzleILi3ELi4ELi3EEENS4_18smem_ptr_flag_bitsILi8EEENSR_INS5_IJNSA_ILi8EEESI_EEENS5_IJSI_SC_EEEEEEEvNS4_8identityENS4_23SM90_TMA_LOAD_MULTICASTES18_vS19_EENS_8epilogue10collective6detail29Sm90TmaWarpSpecializedAdapterINS1D_15DefaultEpilogueIaSK_SK_NS1C_6thread17LinearCombinationIaLi1EiiLNS1H_9ScaleType4KindE0ELNS_15FloatRoundStyleE2EaEENS1_15EpilogueDefaultEEEEEvvEEEEvNT_6ParamsE,@function
        .size           _ZN7cutlass13device_kernelINS_4gemm6kernel13GemmUniversalIN4cute5tupleIJiiiiEEENS1_10collective13CollectiveMmaINS1_34MainloopSm90TmaGmmaWarpSpecializedILi5ENS5_IJNS4_1CILi2EEENSA_ILi1EEESC_EEENS1_35KernelTmaWarpSpecializedCooperativeEEENS5_IJNSA_ILi256EEENSA_ILi64EEENSA_ILi128EEEEEEaNS5_IJlSC_lEEEaSK_NS4_8TiledMMAINS4_8MMA_AtomIJNS4_4SM904GMMA26MMA_64x64x32_S32S8S8_SS_TNEEEENS4_6LayoutISD_NS5_IJSC_NSA_ILi0EEESS_EEEEENS5_IJNS4_10UnderscoreESV_SV_EEEEENS4_13SM90_TMA_LOADENS4_14ComposedLayoutINS4_7SwizzleILi3ELi4ELi3EEENS4_18smem_ptr_flag_bitsILi8EEENSR_INS5_IJNSA_ILi8EEESI_EEENS5_IJSI_SC_EEEEEEEvNS4_8identityENS4_23SM90_TMA_LOAD_MULTICASTES18_vS19_EENS_8epilogue10collective6detail29Sm90TmaWarpSpecializedAdapterINS1D_15DefaultEpilogueIaSK_SK_NS1C_6thread17LinearCombinationIaLi1EiiLNS1H_9ScaleType4KindE0ELNS_15FloatRoundStyleE2EaEENS1_15EpilogueDefaultEEEEEvvEEEEvNT_6ParamsE,(.L_x_205 - _ZN7cutlass13device_kernelINS_4gemm6kernel13GemmUniversalIN4cute5tupleIJiiiiEEENS1_10collective13CollectiveMmaINS1_34MainloopSm90TmaGmmaWarpSpecializedILi5ENS5_IJNS4_1CILi2EEENSA_ILi1EEESC_EEENS1_35KernelTmaWarpSpecializedCooperativeEEENS5_IJNSA_ILi256EEENSA_ILi64EEENSA_ILi128EEEEEEaNS5_IJlSC_lEEEaSK_NS4_8TiledMMAINS4_8MMA_AtomIJNS4_4SM904GMMA26MMA_64x64x32_S32S8S8_SS_TNEEEENS4_6LayoutISD_NS5_IJSC_NSA_ILi0EEESS_EEEEENS5_IJNS4_10UnderscoreESV_SV_EEEEENS4_13SM90_TMA_LOADENS4_14ComposedLayoutINS4_7SwizzleILi3ELi4ELi3EEENS4_18smem_ptr_flag_bitsILi8EEENSR_INS5_IJNSA_ILi8EEESI_EEENS5_IJSI_SC_EEEEEEEvNS4_8identityENS4_23SM90_TMA_LOAD_MULTICASTES18_vS19_EENS_8epilogue10collective6detail29Sm90TmaWarpSpecializedAdapterINS1D_15DefaultEpilogueIaSK_SK_NS1C_6thread17LinearCombinationIaLi1EiiLNS1H_9ScaleType4KindE0ELNS_15FloatRoundStyleE2EaEENS1_15EpilogueDefaultEEEEEvvEEEEvNT_6ParamsE)
        .other          _ZN7cutlass13device_kernelINS_4gemm6kernel13GemmUniversalIN4cute5tupleIJiiiiEEENS1_10collective13CollectiveMmaINS1_34MainloopSm90TmaGmmaWarpSpecializedILi5ENS5_IJNS4_1CILi2EEENSA_ILi1EEESC_EEENS1_35KernelTmaWarpSpecializedCooperativeEEENS5_IJNSA_ILi256EEENSA_ILi64EEENSA_ILi128EEEEEEaNS5_IJlSC_lEEEaSK_NS4_8TiledMMAINS4_8MMA_AtomIJNS4_4SM904GMMA26MMA_64x64x32_S32S8S8_SS_TNEEEENS4_6LayoutISD_NS5_IJSC_NSA_ILi0EEESS_EEEEENS5_IJNS4_10UnderscoreESV_SV_EEEEENS4_13SM90_TMA_LOADENS4_14ComposedLayoutINS4_7SwizzleILi3ELi4ELi3EEENS4_18smem_ptr_flag_bitsILi8EEENSR_INS5_IJNSA_ILi8EEESI_EEENS5_IJSI_SC_EEEEEEEvNS4_8identityENS4_23SM90_TMA_LOAD_MULTICASTES18_vS19_EENS_8epilogue10collective6detail29Sm90TmaWarpSpecializedAdapterINS1D_15DefaultEpilogueIaSK_SK_NS1C_6thread17LinearCombinationIaLi1EiiLNS1H_9ScaleType4KindE0ELNS_15FloatRoundStyleE2EaEENS1_15EpilogueDefaultEEEEEvvEEEEvNT_6ParamsE,@"STO_CUDA_ENTRY STV_DEFAULT"
_ZN7cutlass13device_kernelINS_4gemm6kernel13GemmUniversalIN4cute5tupleIJiiiiEEENS1_10collective13CollectiveMmaINS1_34MainloopSm90TmaGmmaWarpSpecializedILi5ENS5_IJNS4_1CILi2EEENSA_ILi1EEESC_EEENS1_35KernelTmaWarpSpecializedCooperativeEEENS5_IJNSA_ILi256EEENSA_ILi64EEENSA_ILi128EEEEEEaNS5_IJlSC_lEEEaSK_NS4_8TiledMMAINS4_8MMA_AtomIJNS4_4SM904GMMA26MMA_64x64x32_S32S8S8_SS_TNEEEENS4_6LayoutISD_NS5_IJSC_NSA_ILi0EEESS_EEEEENS5_IJNS4_10UnderscoreESV_SV_EEEEENS4_13SM90_TMA_LOADENS4_14ComposedLayoutINS4_7SwizzleILi3ELi4ELi3EEENS4_18smem_ptr_flag_bitsILi8EEENSR_INS5_IJNSA_ILi8EEESI_EEENS5_IJSI_SC_EEEEEEEvNS4_8identityENS4_23SM90_TMA_LOAD_MULTICASTES18_vS19_EENS_8epilogue10collective6detail29Sm90TmaWarpSpecializedAdapterINS1D_15DefaultEpilogueIaSK_SK_NS1C_6thread17LinearCombinationIaLi1EiiLNS1H_9ScaleType4KindE0ELNS_15FloatRoundStyleE2EaEENS1_15EpilogueDefaultEEEEEvvEEEEvNT_6ParamsE:
[----:B------:R-:W0:Y:S01]  /*0000*/  LDC R1, c[0x0][0x28] ;  /* 0x00000a00ff017b82 */ /* 0x000e220000000800 */
[----:B------:R-:W1:Y:S01]  /*0010*/  S2R R18, SR_TID.X ;  /* 0x0000000000127919 */ /* 0x000e620000002100 */
[----:B------:R-:W-:Y:S01]  /*0020*/  ELECT P0, URZ, PT ;  /* 0x00000000003f782f */ /* 0x000fe20003800000 */
[----:B------:R-:W-:Y:S01]  /*0030*/  BSSY B0, `(.L_x_0) ;  /* 0x000000f000007945 */ /* 0x000fe20003800000 */
[--C-:B-1----:R-:W-:Y:S02]  /*0040*/  SHF.R.U32.HI R0, RZ, 0x5, R18.reuse ;  /* 0x00000005ff007819 */ /* 0x102fe40000011612 */
[----:B------:R-:W-:-:S03]  /*0050*/  SHF.R.U32.HI R3, RZ, 0x7, R18 ;  /* 0x00000007ff037819 */ /* 0x000fc60000011612 */
[----:B------:R-:W1:Y:S04]  /*0060*/  SHFL.IDX PT, R2, R0, RZ, 0x1f ;  /* 0x00001fff00027589 */ /* 0x000e6800000e0000 */
[----:B------:R2:W3:Y:S01]  /*0070*/  SHFL.IDX PT, R5, R3, RZ, 0x1f ;  /* 0x00001fff03057589 */ /* 0x0004e200000e0000 */
[----:B-1----:R-:W-:-:S13]  /*0080*/  ISETP.NE.OR P0, PT, R2, RZ, !P0 ;  /* 0x000000ff0200720c */ /* 0x002fda0004705670 */
[----:B0-23--:R-:W-:Y:S05]  /*0090*/  @P0 BRA `(.L_x_1) ;  /* 0x0000000000200947 */ /* 0x00dfea0003800000 */
[----:B------:R-:W-:Y:S02]  /*00a0*/  ULDC.64 UR4, c[0x0][0x198] ;  /* 0x0000660000047ab9 */ /* 0x000fe40000000a00 */
[----:B------:R-:W-:Y:S02]  /*00b0*/  UIADD3 UR6, UP0, UR4, 0xf0, URZ ;  /* 0x000000f004067890 */ /* 0x000fe4000ff1e03f */
[----:B------:R-:W-:Y:S02]  /*00c0*/  UIADD3 UR4, UP1, UR4, 0x1f0, URZ ;  /* 0x000001f004047890 */ /* 0x000fe4000ff3e03f */
[----:B------:R-:W-:Y:S02]  /*00d0*/  UIADD3.X UR7, URZ, UR5, URZ, UP0, !UPT ;  /* 0x000000053f077290 */ /* 0x000fe400087fe43f */
[----:B------:R-:W-:-:S07]  /*00e0*/  UIADD3.X UR5, URZ, UR5, URZ, UP1, !UPT ;  /* 0x000000053f057290 */ /* 0x000fce0008ffe43f */
[----:B------:R0:W-:Y:S02]  /*00f0*/  UTMACCTL.PF [UR6] ;  /* 0x00000000060079b9 */ /* 0x0001e40008040000 */
[----:B------:R0:W-:Y:S02]  /*0100*/  UTMACCTL.PF [UR4] ;  /* 0x00000000040079b9 */ /* 0x0001e40008040000 */
[----:B0-----:R-:W-:Y:S01]  /*0110*/  NOP ;  /* 0x0000000000007918 */ /* 0x001fe20000000000 */
.L_x_1:
[----:B------:R-:W-:Y:S05]  /*0120*/  BSYNC B0 ;  /* 0x0000000000007941 */ /* 0x000fea0003800000 */
.L_x_0:
[----:B------:R-:W0:Y:S02]  /*0130*/  SHFL.IDX PT, R3, R0, RZ, 0x1f ;  /* 0x00001fff00037589 */ /* 0x000e2400000e0000 */
[----:B0-----:R-:W-:-:S13]  /*0140*/  ISETP.NE.AND P0, PT, R3, RZ, PT ;  /* 0x000000ff0300720c */ /* 0x001fda0003f05270 */
[----:B------:R-:W-:Y:S05]  /*0150*/  @P0 BRA `(.L_x_2) ;  /* 0x0000000000600947 */ /* 0x000fea0003800000 */
[----:B------:R-:W0:Y:S01]  /*0160*/  S2UR UR8, SR_CgaCtaId ;  /* 0x00000000000879c3 */ /* 0x000e220000008800 */
[----:B------:R-:W-:Y:S01]  /*0170*/  UMOV UR4, 0x400 ;  /* 0x0000040000047882 */ /* 0x000fe20000000000 */
[----:B------:R-:W-:Y:S01]  /*0180*/  UMOV UR5, 0x1 ;  /* 0x0000000100057882 */ /* 0x000fe20000000000 */
[----:B------:R-:W-:Y:S01]  /*0190*/  UMOV UR6, 0x4 ;  /* 0x0000000400067882 */ /* 0x000fe20000000000 */
[----:B------:R-:W-:Y:S01]  /*01a0*/  ELECT P0, URZ, PT ;  /* 0x00000000003f782f */ /* 0x000fe20003800000 */
[----:B------:R-:W-:-:S04]  /*01b0*/  UIADD3 UR6, -UR6, 0x100000, URZ ;  /* 0x0010000006067890 */ /* 0x000fc8000fffe13f */
[----:B------:R-:W-:Y:S02]  /*01c0*/  USHF.L.U32 UR7, UR6, 0xb, URZ ;  /* 0x0000000b06077899 */ /* 0x000fe4000800063f */
[----:B------:R-:W-:Y:S02]  /*01d0*/  USHF.L.U32 UR6, UR6, 0x1, URZ ;  /* 0x0000000106067899 */ /* 0x000fe4000800063f */
[----:B0-----:R-:W-:Y:S02]  /*01e0*/  ULEA UR8, UR8, UR4, 0x18 ;  /* 0x0000000408087291 */ /* 0x001fe4000f8ec03f */
[----:B------:R-:W-:-:S04]  /*01f0*/  UIADD3 UR4, -UR5, 0x100000, URZ ;  /* 0x0010000005047890 */ /* 0x000fc8000fffe13f */
[----:B------:R-:W-:Y:S02]  /*0200*/  USHF.L.U32 UR5, UR4, 0xb, URZ ;  /* 0x0000000b04057899 */ /* 0x000fe4000800063f */
[----:B------:R-:W-:Y:S01]  /*0210*/  USHF.L.U32 UR4, UR4, 0x1, URZ ;  /* 0x0000000104047899 */ /* 0x000fe2000800063f */
[----:B------:R-:W0:Y:S11]  /*0220*/  FENCE.VIEW.ASYNC.S ;  /* 0x00000000000073c6 */ /* 0x000e360000000000 */
[----:B0-----:R0:W1:Y:S01]  /*0230*/  SYNCS.EXCH.64 URZ, [UR8], UR4 ;  /* 0x00000004083f75b2 */ /* 0x0010620008000100 */
[----:B------:R0:W2:Y:S01]  /*0240*/  SYNCS.EXCH.64 URZ, [UR8+0x28], UR6 ;  /* 0x00002806083f75b2 */ /* 0x0000a20008000100 */
[----:B------:R0:W3:Y:S01]  /*0250*/  SYNCS.EXCH.64 URZ, [UR8+0x8], UR4 ;  /* 0x00000804083f75b2 */ /* 0x0000e20008000100 */
[----:B------:R0:W4:Y:S01]  /*0260*/  SYNCS.EXCH.64 URZ, [UR8+0x30], UR6 ;  /* 0x00003006083f75b2 */ /* 0x0001220008000100 */
[----:B------:R0:W0:Y:S01]  /*0270*/  SYNCS.EXCH.64 URZ, [UR8+0x10], UR4 ;  /* 0x00001004083f75b2 */ /* 0x0000220008000100 */
[----:B------:R0:W0:Y:S01]  /*0280*/  SYNCS.EXCH.64 URZ, [UR8+0x38], UR6 ;  /* 0x00003806083f75b2 */ /* 0x0000220008000100 */
[----:B------:R0:W0:Y:S01]  /*0290*/  SYNCS.EXCH.64 URZ, [UR8+0x18], UR4 ;  /* 0x00001804083f75b2 */ /* 0x0000220008000100 */
[----:B------:R0:W0:Y:S01]  /*02a0*/  SYNCS.EXCH.64 URZ, [UR8+0x40], UR6 ;  /* 0x00004006083f75b2 */ /* 0x0000220008000100 */
[----:B------:R0:W0:Y:S01]  /*02b0*/  SYNCS.EXCH.64 URZ, [UR8+0x20], UR4 ;  /* 0x00002004083f75b2 */ /* 0x0000220008000100 */
[----:B------:R0:W0:Y:S01]  /*02c0*/  SYNCS.EXCH.64 URZ, [UR8+0x48], UR6 ;  /* 0x00004806083f75b2 */ /* 0x0000220008000100 */
[----:B------:R-:W-:Y:S01]  /*02d0*/  NOP ;  /* 0x0000000000007918 */ /* 0x000fe20000000000 */
.L_x_2:
[----:B------:R-:W-:Y:S01]  /*02e0*/  SHF.R.S32.HI R7, RZ, 0x1f, R18 ;  /* 0x0000001fff077819 */ /* 0x000fe20000011412 */
[----:B------:R-:W5:Y:S01]  /*02f0*/  SHFL.IDX PT, R0, R0, RZ, 0x1f ;  /* 0x00001fff00007589 */ /* 0x000f6200000e0000 */
[----:B0-----:R-:W0:Y:S01]  /*0300*/  S2UR UR8, SR_CTAID.X ;  /* 0x00000000000879c3 */ /* 0x001e220000002500 */
[----:B------:R-:W-:Y:S02]  /*0310*/  ELECT P0, URZ, PT ;  /* 0x00000000003f782f */ /* 0x000fe40003800000 */
[----:B------:R-:W-:Y:S01]  /*0320*/  LEA.HI R7, R7, R18, RZ, 0x7 ;  /* 0x0000001207077211 */ /* 0x000fe200078f38ff */
[----:B------:R-:W1:Y:S01]  /*0330*/  S2R R4, SR_CTAID.Y ;  /* 0x0000000000047919 */ /* 0x000e620000002600 */
[----:B------:R-:W-:Y:S01]  /*0340*/  SHF.R.S32.HI R8, RZ, 0x1f, R3 ;  /* 0x0000001fff087819 */ /* 0x000fe20000011403 */
[----:B------:R-:W-:Y:S01]  /*0350*/  ULDC UR4, c[0x0][0x150] ;  /* 0x0000540000047ab9 */ /* 0x000fe20000000800 */
[----:B------:R-:W-:Y:S01]  /*0360*/  LOP3.LUT R7, R7, 0xffffff80, RZ, 0xc0, !PT ;  /* 0xffffff8007077812 */ /* 0x000fe200078ec0ff */
[----:B------:R-:W-:Y:S01]  /*0370*/  NOP ;  /* 0x0000000000007918 */ /* 0x000fe20000000000 */
[----:B------:R-:W-:Y:S01]  /*0380*/  LEA.HI R8, R8, R3, RZ, 0x2 ;  /* 0x0000000308087211 */ /* 0x000fe200078f10ff */
[----:B------:R-:W2:Y:S01]  /*0390*/  LDC R10, c[0x0][0x144] ;  /* 0x00005100ff0a7b82 */ /* 0x000ea20000000800 */
[----:B------:R-:W-:Y:S01]  /*03a0*/  NOP ;  /* 0x0000000000007918 */ /* 0x000fe20000000000 */
[----:B------:R-:W-:Y:S01]  /*03b0*/  IMAD.IADD R6, R18, 0x1, -R7 ;  /* 0x0000000112067824 */ /* 0x000fe200078e0a07 */
[----:B------:R-:W-:Y:S01]  /*03c0*/  LOP3.LUT R8, R8, 0x3ffffffc, RZ, 0xc0, !PT ;  /* 0x3ffffffc08087812 */ /* 0x000fe200078ec0ff */
[----:B------:R-:W-:Y:S01]  /*03d0*/  IMAD.MOV.U32 R23, RZ, RZ, 0x1 ;  /* 0x00000001ff177424 */ /* 0x000fe200078e00ff */
[----:B------:R-:W-:-:S02]  /*03e0*/  ISETP.NE.AND P3, PT, R5, RZ, PT ;  /* 0x000000ff0500720c */ /* 0x000fc40003f65270 */
[----:B------:R-:W-:Y:S01]  /*03f0*/  SHF.R.S32.HI R7, RZ, 0x1f, R6 ;  /* 0x0000001fff077819 */ /* 0x000fe20000011406 */
[----:B------:R-:W-:Y:S01]  /*0400*/  IMAD.IADD R8, R3, 0x1, -R8 ;  /* 0x0000000103087824 */ /* 0x000fe200078e0a08 */
[----:B------:R-:W3:Y:S02]  /*0410*/  LDC R13, c[0x0][0x140] ;  /* 0x00005000ff0d7b82 */ /* 0x000ee40000000800 */
[----:B------:R-:W-:Y:S02]  /*0420*/  LEA.HI R7, R7, R6, RZ, 0x3 ;  /* 0x0000000607077211 */ /* 0x000fe400078f18ff */
[----:B-----5:R-:W-:Y:S02]  /*0430*/  ISETP.NE.OR P0, PT, R0, RZ, !P0 ;  /* 0x000000ff0000720c */ /* 0x020fe40004705670 */
[--C-:B------:R-:W-:Y:S02]  /*0440*/  SHF.R.S32.HI R0, RZ, 0x3, R7.reuse ;  /* 0x00000003ff007819 */ /* 0x100fe40000011407 */
[----:B------:R-:W-:-:S02]  /*0450*/  SHF.R.S32.HI R7, RZ, 0x1f, R7 ;  /* 0x0000001fff077819 */ /* 0x000fc40000011407 */
[----:B0-----:R-:W-:Y:S02]  /*0460*/  I2FP.F32.U32 R9, UR8 ;  /* 0x0000000800097c45 */ /* 0x001fe40008201000 */
[----:B------:R-:W-:-:S03]  /*0470*/  LEA.HI R7, R7, R0, RZ, 0x2 ;  /* 0x0000000007077211 */ /* 0x000fc600078f10ff */
[----:B------:R-:W-:Y:S01]  /*0480*/  FMUL R9, R9, UR4 ;  /* 0x0000000409097c20 */ /* 0x000fe20008400000 */
[----:B------:R-:W-:Y:S01]  /*0490*/  LOP3.LUT R7, R7, 0xfffffffc, RZ, 0xc0, !PT ;  /* 0xfffffffc07077812 */ /* 0x000fe200078ec0ff */
[----:B------:R-:W-:Y:S01]  /*04a0*/  VOTEU.ALL UP0, P0 ;  /* 0x00000000003f7886 */ /* 0x000fe20000000000 */
[----:B-1----:R-:W-:Y:S01]  /*04b0*/  I2FP.F32.U32 R3, R4 ;  /* 0x0000000400037245 */ /* 0x002fe20000201000 */
[----:B------:R-:W-:Y:S01]  /*04c0*/  ULDC UR4, c[0x0][0x154] ;  /* 0x0000550000047ab9 */ /* 0x000fe20000000800 */
[----:B------:R-:W-:Y:S01]  /*04d0*/  VOTEU.ALL UP1, P0 ;  /* 0x00000000003f7886 */ /* 0x000fe20000020000 */
[----:B------:R-:W0:Y:S01]  /*04e0*/  F2I.U32.TRUNC.NTZ R9, R9 ;  /* 0x0000000900097305 */ /* 0x000e22000020f000 */
[----:B------:R-:W-:Y:S01]  /*04f0*/  IMAD.IADD R7, R0, 0x1, -R7 ;  /* 0x0000000100077824 */ /* 0x000fe200078e0a07 */
[----:B------:R-:W1:Y:S01]  /*0500*/  @!UP0 S2UR UR7, SR_CgaCtaId ;  /* 0x00000000000789c3 */ /* 0x000e620000008800 */
[----:B------:R-:W-:Y:S01]  /*0510*/  FMUL R12, R3, UR4 ;  /* 0x00000004030c7c20 */ /* 0x000fe20008400000 */
[----:B------:R-:W-:Y:S01]  /*0520*/  UMOV UR4, 0x20 ;  /* 0x0000002000047882 */ /* 0x000fe20000000000 */
[----:B------:R-:W-:Y:S01]  /*0530*/  IMAD R8, R8, 0x4, R7 ;  /* 0x0000000408087824 */ /* 0x000fe200078e0207 */
[----:B------:R-:W-:Y:S01]  /*0540*/  @!UP0 UMOV UR6, 0x400 ;  /* 0x0000040000068882 */ /* 0x000fe20000000000 */
[----:B------:R-:W-:-:S04]  /*0550*/  @!UP0 UIADD3 UR4, -UR4, 0x100000, URZ ;  /* 0x0010000004048890 */ /* 0x000fc8000fffe13f */
[----:B------:R-:W-:Y:S02]  /*0560*/  @!UP0 USHF.L.U32 UR5, UR4, 0xb, URZ ;  /* 0x0000000b04058899 */ /* 0x000fe4000800063f */
[----:B------:R-:W-:Y:S01]  /*0570*/  @!UP0 USHF.L.U32 UR4, UR4, 0x1, URZ ;  /* 0x0000000104048899 */ /* 0x000fe2000800063f */
[----:B---3--:R-:W-:Y:S01]  /*0580*/  ISETP.EQ.U32.AND P2, PT, R13, 0x1, PT ;  /* 0x000000010d00780c */ /* 0x008fe20003f42070 */
[----:B------:R-:W3:Y:S01]  /*0590*/  F2I.U32.TRUNC.NTZ R12, R12 ;  /* 0x0000000c000c7305 */ /* 0x000ee2000020f000 */
[----:B------:R-:W-:Y:S01]  /*05a0*/  LEA.HI R0, R8, R8, RZ, 0x1 ;  /* 0x0000000808007211 */ /* 0x000fe200078f08ff */
[----:B------:R-:W5:Y:S03]  /*05b0*/  LDC R7, c[0x0][0x148] ;  /* 0x00005200ff077b82 */ /* 0x000f660000000800 */
[----:B------:R-:W-:Y:S01]  /*05c0*/  LOP3.LUT R11, R0, 0xfffffffe, RZ, 0xc0, !PT ;  /* 0xfffffffe000b7812 */ /* 0x000fe200078ec0ff */
[----:B0-----:R-:W-:Y:S01]  /*05d0*/  IMAD.MOV R15, RZ, RZ, -R9 ;  /* 0x000000ffff0f7224 */ /* 0x001fe200078e0a09 */
[----:B------:R-:W-:-:S03]  /*05e0*/  SHF.R.S32.HI R9, RZ, 0x1f, R2 ;  /* 0x0000001fff097819 */ /* 0x000fc60000011402 */
[----:B--2---:R-:W-:Y:S01]  /*05f0*/  IMAD R3, R10, R15, UR8 ;  /* 0x000000080a037e24 */ /* 0x004fe2000f8e020f */
[----:B------:R-:W-:Y:S01]  /*0600*/  LEA.HI R9, R9, R2, RZ, 0x2 ;  /* 0x0000000209097211 */ /* 0x000fe200078f10ff */
[C---:B------:R-:W-:Y:S02]  /*0610*/  IMAD.IADD R0, R8.reuse, 0x1, -R11 ;  /* 0x0000000108007824 */ /* 0x040fe400078e0a0b */
[----:B------:R-:W-:Y:S01]  /*0620*/  IMAD.SHL.U32 R11, R8, 0x4, RZ ;  /* 0x00000004080b7824 */ /* 0x000fe200078e00ff */
[----:B------:R-:W-:Y:S01]  /*0630*/  LOP3.LUT R9, R9, 0xfffffffc, RZ, 0xc0, !PT ;  /* 0xfffffffc09097812 */ /* 0x000fe200078ec0ff */
[----:B---3--:R-:W-:Y:S01]  /*0640*/  IMAD.MOV R24, RZ, RZ, -R12 ;  /* 0x000000ffff187224 */ /* 0x008fe200078e0a0c */
[----:B------:R-:W-:Y:S01]  /*0650*/  ISETP.NE.AND P4, PT, R0, R3, PT ;  /* 0x000000030000720c */ /* 0x000fe20003f85270 */
[----:B-1----:R-:W-:Y:S01]  /*0660*/  @!UP0 ULEA UR6, UR7, UR6, 0x18 ;  /* 0x0000000607068291 */ /* 0x002fe2000f8ec03f */
[----:B------:R-:W-:Y:S01]  /*0670*/  LOP3.LUT R22, R8, 0xc, R11, 0x78, !PT ;  /* 0x0000000c08167812 */ /* 0x000fe200078e780b */
[----:B------:R-:W-:Y:S01]  /*0680*/  IMAD.IADD R0, R2, 0x1, -R9 ;  /* 0x0000000102007824 */ /* 0x000fe200078e0a09 */
[----:B------:R-:W-:Y:S01]  /*0690*/  VOTEU.ALL UP0, P0 ;  /* 0x00000000003f7886 */ /* 0x000fe20000000000 */
[----:B------:R-:W-:Y:S01]  /*06a0*/  LOP3.LUT P0, RZ, R6, 0x7, RZ, 0xc0, !PT ;  /* 0x0000000706ff7812 */ /* 0x000fe2000780c0ff */
[----:B------:R-:W-:-:S02]  /*06b0*/  VIADD R6, R5, 0xffffffff ;  /* 0xffffffff05067836 */ /* 0x000fc40000000000 */
[----:B------:R-:W-:Y:S01]  /*06c0*/  ISETP.NE.AND P1, PT, R0, 0x3, PT ;  /* 0x000000030000780c */ /* 0x000fe20003f25270 */
[----:B-----5:R-:W-:Y:S01]  /*06d0*/  IMAD R9, R7, R24, R4 ;  /* 0x0000001807097224 */ /* 0x020fe200078e0204 */
[----:B------:R-:W-:Y:S02]  /*06e0*/  ISETP.LT.U32.AND P0, PT, R22, 0x2, !P0 ;  /* 0x000000021600780c */ /* 0x000fe40004701070 */
[----:B------:R-:W-:Y:S01]  /*06f0*/  ISETP.EQ.OR P1, PT, R0, RZ, !P1 ;  /* 0x000000ff0000720c */ /* 0x000fe20004f22670 */
[----:B------:R-:W0:Y:S02]  /*0700*/  FENCE.VIEW.ASYNC.S ;  /* 0x00000000000073c6 */ /* 0x000e240000000000 */
[----:B0-----:R0:W1:Y:S01]  /*0710*/  @!UP0 SYNCS.EXCH.64 URZ, [UR6+0x60], UR4 ;  /* 0x00006004063f85b2 */ /* 0x0010620008000100 */
[----:B------:R-:W-:Y:S02]  /*0720*/  @P4 LEA.HI R2, R22, R22, RZ, 0x1 ;  /* 0x0000001616024211 */ /* 0x000fe400078f08ff */
[----:B------:R-:W-:-:S02]  /*0730*/  ISETP.EQ.AND P1, PT, R5, RZ, P1 ;  /* 0x000000ff0500720c */ /* 0x000fc40000f22270 */
[----:B------:R-:W-:Y:S02]  /*0740*/  @P4 SHF.R.S32.HI R2, RZ, 0x1, R2 ;  /* 0x00000001ff024819 */ /* 0x000fe40000011402 */
[----:B------:R-:W-:Y:S02]  /*0750*/  ISETP.GE.U32.AND P6, PT, R6, 0x2, PT ;  /* 0x000000020600780c */ /* 0x000fe40003fc6070 */
[----:B------:R-:W-:Y:S02]  /*0760*/  @P4 ISETP.NE.AND P5, PT, R2, R9, PT ;  /* 0x000000090200420c */ /* 0x000fe40003fa5270 */
[----:B------:R-:W-:Y:S02]  /*0770*/  SEL R2, RZ, 0x1, !P0 ;  /* 0x00000001ff027807 */ /* 0x000fe40004000000 */
[----:B------:R-:W-:Y:S02]  /*0780*/  @P4 SEL R23, RZ, 0x1, P5 ;  /* 0x00000001ff174807 */ /* 0x000fe40002800000 */
[----:B------:R-:W-:Y:S01]  /*0790*/  SEL R19, RZ, 0x1, !P1 ;  /* 0x00000001ff137807 */ /* 0x000fe20004800000 */
[----:B------:R0:W2:Y:S01]  /*07a0*/  @!UP1 SYNCS.EXCH.64 URZ, [UR6+0x68], UR4 ;  /* 0x00006804063f95b2 */ /* 0x0000a20008000100 */
[----:B------:R-:W-:Y:S01]  /*07b0*/  LOP3.LUT R23, R23, R2, RZ, 0xc0, !PT ;  /* 0x0000000217177212 */ /* 0x000fe200078ec0ff */
[----:B------:R-:W-:Y:S01]  /*07c0*/  NOP ;  /* 0x0000000000007918 */ /* 0x000fe20000000000 */
[----:B------:R-:W-:Y:S01]  /*07d0*/  SEL R19, R19, 0x2, P6 ;  /* 0x0000000213137807 */ /* 0x000fe20003000000 */
[----:B------:R-:W-:Y:S06]  /*07e0*/  @!P2 BRA `(.L_x_3) ;  /* 0x000000000008a947 */ /* 0x000fec0003800000 */
[----:B-12-4-:R-:W-:Y:S01]  /*07f0*/  UCGABAR_ARV ;  /* 0x00000000000079c7 */ /* 0x016fe20008000000 */
[----:B------:R-:W-:Y:S05]  /*0800*/  BRA `(.L_x_4) ;  /* 0x0000000000047947 */ /* 0x000fea0003800000 */
.L_x_3:
[----:B-12-4-:R-:W-:Y:S01]  /*0810*/  NOP ;  /* 0x0000000000007918 */ /* 0x016fe20000000000 */
.L_x_4:
[----:B------:R-:W1:Y:S01]  /*0820*/  LDC R2, c[0x0][0x65c] ;  /* 0x00019700ff027b82 */ /* 0x000e620000000800 */
[----:B------:R-:W-:Y:S02]  /*0830*/  IMAD.U32 R8, RZ, RZ, UR8 ;  /* 0x00000008ff087e24 */ /* 0x000fe4000f8e00ff */
[----:B------:R-:W-:Y:S01]  /*0840*/  IMAD.MOV.U32 R9, RZ, RZ, RZ ;  /* 0x000000ffff097224 */ /* 0x000fe200078e00ff */
[----:B-1----:R-:W-:-:S04]  /*0850*/  ISETP.NE.AND P1, PT, R2, 0x1, PT ;  /* 0x000000010200780c */ /* 0x002fc80003f25270 */
[----:B------:R-:W-:-:S09]  /*0860*/  P2R R5, PR, RZ, 0x2 ;  /* 0x00000002ff057803 */ /* 0x000fd20000000000 */
[----:B------:R-:W1:Y:S01]  /*0870*/  @P1 LDC R17, c[0x0][0x10] ;  /* 0x00000400ff111b82 */ /* 0x000e620000000800 */
[----:B------:R-:W-:Y:S02]  /*0880*/  @P1 IMAD.MOV.U32 R5, RZ, RZ, RZ ;  /* 0x000000ffff051224 */ /* 0x000fe400078e00ff */
[----:B------:R-:W-:-:S05]  /*0890*/  @P1 IMAD.MOV.U32 R13, RZ, RZ, RZ ;  /* 0x000000ffff0d1224 */ /* 0x000fca00078e00ff */
[----:B------:R-:W2:Y:S01]  /*08a0*/  @!P1 LDC R11, c[0x0][0xc] ;  /* 0x00000300ff0b9b82 */ /* 0x000ea20000000800 */
[----:B-1----:R-:W-:-:S04]  /*08b0*/  @P1 IMAD.WIDE.U32 R16, R17, UR8, R4 ;  /* 0x0000000811101c25 */ /* 0x002fc8000f8e0004 */
[----:B------:R-:W-:Y:S02]  /*08c0*/  @P1 IMAD.IADD R17, R17, 0x1, R13 ;  /* 0x0000000111111824 */ /* 0x000fe400078e020d */
[----:B--2---:R-:W-:-:S04]  /*08d0*/  @!P1 IMAD.WIDE.U32 R8, R4, R11, R8 ;  /* 0x0000000b04089225 */ /* 0x004fc800078e0008 */
[----:B------:R-:W-:Y:S02]  /*08e0*/  @!P1 IMAD.MOV.U32 R16, RZ, RZ, R8 ;  /* 0x000000ffff109224 */ /* 0x000fe400078e0008 */
[----:B------:R-:W-:Y:S01]  /*08f0*/  @!P1 IMAD.MOV.U32 R17, RZ, RZ, R9 ;  /* 0x000000ffff119224 */ /* 0x000fe200078e0009 */
[----:B------:R-:W-:Y:S06]  /*0900*/  @!P2 BRA `(.L_x_5) ;  /* 0x00000000000ca947 */ /* 0x000fec0003800000 */
[----:B------:R-:W-:Y:S01]  /*0910*/  UCGABAR_WAIT ;  /* 0x0000000000007dc7 */ /* 0x000fe20008000000 */
[----:B------:R-:W-:Y:S01]  /*0920*/  CCTL.IVALL ;  /* 0x00000000ff00798f */ /* 0x000fe20002000000 */
[----:B------:R-:W-:Y:S05]  /*0930*/  BRA `(.L_x_6) ;  /* 0x0000000000047947 */ /* 0x000fea0003800000 */
.L_x_5:
[----:B------:R-:W-:Y:S06]  /*0940*/  BAR.SYNC.DEFER_BLOCKING 0x0 ;  /* 0x0000000000007b1d */ /* 0x000fec0000010000 */
.L_x_6:
[----:B------:R-:W-:Y:S05]  /*0950*/  @!P3 BRA `(.L_x_7) ;  /* 0x00000054002cb947 */ /* 0x000fea0003800000 */
[----:B------:R-:W-:-:S13]  /*0960*/  ISETP.GT.U32.AND P0, PT, R6, 0x1, PT ;  /* 0x000000010600780c */ /* 0x000fda0003f04070 */
[----:B0-----:R-:W-:Y:S05]  /*0970*/  @P0 EXIT ;  /* 0x000000000000094d */ /* 0x001fea0003800000 */
[----:B------:R-:W-:Y:S01]  /*0980*/  ULDC.64 UR4, c[0x0][0x650] ;  /* 0x0001940000047ab9 */ /* 0x000fe20000000a00 */
[----:B------:R-:W-:Y:S01]  /*0990*/  PRMT R0, RZ, 0x7610, R0 ;  /* 0x00007610ff007816 */ /* 0x000fe20000000000 */
[----:B------:R-:W-:Y:S01]  /*09a0*/  IMAD.MOV.U32 R92, RZ, RZ, -0x1 ;  /* 0xffffffffff5c7424 */ /* 0x000fe200078e00ff */
[----:B------:R-:W-:Y:S01]  /*09b0*/  ISETP.GE.U32.AND P0, PT, R16, UR4, PT ;  /* 0x0000000410007c0c */ /* 0x000fe2000bf06070 */
[----:B------:R-:W-:Y:S02]  /*09c0*/  IMAD.MOV.U32 R93, RZ, RZ, -0x1 ;  /* 0xffffffffff5d7424 */ /* 0x000fe400078e00ff */
[----:B------:R-:W-:Y:S01]  /*09d0*/  IMAD.MOV.U32 R88, RZ, RZ, -0x1 ;  /* 0xffffffffff587424 */ /* 0x000fe200078e00ff */
[----:B------:R-:W-:-:S13]  /*09e0*/  ISETP.GE.U32.AND.EX P0, PT, R17, UR5, PT, P0 ;  /* 0x0000000511007c0c */ /* 0x000fda000bf06100 */
[----:B------:R-:W-:Y:S05]  /*09f0*/  @P0 BRA `(.L_x_8) ;  /* 0x0000000400280947 */ /* 0x000fea0003800000 */
[----:B------:R-:W0:Y:S01]  /*0a00*/  LDC.64 R20, c[0x0][0x628] ;  /* 0x00018a00ff147b82 */ /* 0x000e220000000a00 */
[----:B------:R-:W-:Y:S02]  /*0a10*/  IMAD.MOV.U32 R8, RZ, RZ, R16 ;  /* 0x000000ffff087224 */ /* 0x000fe400078e0010 */
[----:B------:R-:W-:-:S05]  /*0a20*/  IMAD.MOV.U32 R9, RZ, RZ, R17 ;  /* 0x000000ffff097224 */ /* 0x000fca00078e0011 */
[----:B------:R-:W1:Y:S08]  /*0a30*/  LDC R0, c[0x0][0x630] ;  /* 0x00018c00ff007b82 */ /* 0x000e700000000800 */
[----:B------:R-:W2:Y:S01]  /*0a40*/  LDC.64 R26, c[0x0][0x620] ;  /* 0x00018800ff1a7b82 */ /* 0x000ea20000000a00 */
[----:B0-----:R-:W-:-:S04]  /*0a50*/  ISETP.NE.U32.AND P0, PT, R20, RZ, PT ;  /* 0x000000ff1400720c */ /* 0x001fc80003f05070 */
[----:B------:R-:W-:-:S13]  /*0a60*/  ISETP.NE.AND.EX P0, PT, R21, RZ, PT, P0 ;  /* 0x000000ff1500720c */ /* 0x000fda0003f05300 */
[----:B-12---:R-:W-:Y:S05]  /*0a70*/  @!P0 BRA `(.L_x_9) ;  /* 0x0000000000288947 */ /* 0x006fea0003800000 */
[----:B------:R-:W0:Y:S02]  /*0a80*/  LDC R13, c[0x0][0x634] ;  /* 0x00018d00ff0d7b82 */ /* 0x000e240000000800 */
[----:B0-----:R-:W-:-:S05]  /*0a90*/  IADD3 R13, P0, R16, R13, RZ ;  /* 0x0000000d100d7210 */ /* 0x001fca0007f1e0ff */
[----:B------:R-:W-:-:S04]  /*0aa0*/  IMAD.X R15, RZ, RZ, R17, P0 ;  /* 0x000000ffff0f7224 */ /* 0x000fc800000e0611 */
[----:B------:R-:W-:-:S04]  /*0ab0*/  IMAD.WIDE.U32 R8, R15, R20, RZ ;  /* 0x000000140f087225 */ /* 0x000fc800078e00ff */
[----:B------:R-:W-:-:S04]  /*0ac0*/  IMAD.WIDE.U32 R10, P0, R13, R21, R8 ;  /* 0x000000150d0a7225 */ /* 0x000fc80007800008 */
[----:B------:R-:W-:-:S04]  /*0ad0*/  IMAD.WIDE.U32 R8, R13, R20, RZ ;  /* 0x000000140d087225 */ /* 0x000fc800078e00ff */
[----:B------:R-:W-:Y:S01]  /*0ae0*/  IMAD.X R13, RZ, RZ, RZ, P0 ;  /* 0x000000ffff0d7224 */ /* 0x000fe200000e06ff */
[----:B------:R-:W-:Y:S01]  /*0af0*/  IADD3 RZ, P0, R9, R10, RZ ;  /* 0x0000000a09ff7210 */ /* 0x000fe20007f1e0ff */
[----:B------:R-:W-:-:S04]  /*0b00*/  IMAD.MOV.U32 R12, RZ, RZ, R11 ;  /* 0x000000ffff0c7224 */ /* 0x000fc800078e000b */
[----:B------:R-:W-:-:S08]  /*0b10*/  IMAD.WIDE.U32.X R8, R15, R21, R12, P0 ;  /* 0x000000150f087225 */ /* 0x000fd000000e040c */
.L_x_9:
[----:B------:R-:W0:Y:S01]  /*0b20*/  LDC.64 R20, c[0x0][0x640] ;  /* 0x00019000ff147b82 */ /* 0x000e220000000a00 */
[--C-:B------:R-:W-:Y:S01]  /*0b30*/  SHF.R.U64 R88, R8, R0, R9.reuse ;  /* 0x0000000008587219 */ /* 0x100fe20000001209 */
[----:B------:R-:W-:Y:S01]  /*0b40*/  IMAD R28, R7, R24, R4 ;  /* 0x00000018071c7224 */ /* 0x000fe200078e0204 */
[----:B------:R-:W-:Y:S01]  /*0b50*/  SHF.R.U32.HI R0, RZ, R0, R9 ;  /* 0x00000000ff007219 */ /* 0x000fe20000011609 */
[----:B------:R-:W-:Y:S01]  /*0b60*/  IMAD.MOV.U32 R25, RZ, RZ, 0x1 ;  /* 0x00000001ff197424 */ /* 0x000fe200078e00ff */
[----:B------:R-:W-:-:S03]  /*0b70*/  IADD3 R5, P0, RZ, -R88, RZ ;  /* 0x80000058ff057210 */ /* 0x000fc60007f1e0ff */
[----:B------:R-:W1:Y:S02]  /*0b80*/  LDC R6, c[0x0][0x618] ;  /* 0x00018600ff067b82 */ /* 0x000e640000000800 */
[----:B------:R-:W-:-:S04]  /*0b90*/  IMAD.X R9, RZ, RZ, ~R0, P0 ;  /* 0x000000ffff097224 */ /* 0x000fc800000e0e00 */
[-C--:B------:R-:W-:Y:S02]  /*0ba0*/  IMAD R0, R9, R26.reuse, RZ ;  /* 0x0000001a09007224 */ /* 0x080fe400078e02ff */
[----:B------:R-:W2:Y:S01]  /*0bb0*/  LDC R11, c[0x0][0x608] ;  /* 0x00018200ff0b7b82 */ /* 0x000ea20000000800 */
[----:B------:R-:W-:-:S04]  /*0bc0*/  IMAD.WIDE.U32 R8, R5, R26, R16 ;  /* 0x0000001a05087225 */ /* 0x000fc800078e0010 */
[----:B------:R-:W-:-:S03]  /*0bd0*/  IMAD R5, R5, R27, R0 ;  /* 0x0000001b05057224 */ /* 0x000fc600078e0200 */
[----:B------:R-:W3:Y:S01]  /*0be0*/  LDC R12, c[0x0][0x658] ;  /* 0x00019600ff0c7b82 */ /* 0x000ee20000000800 */
[----:B0-----:R-:W-:Y:S01]  /*0bf0*/  ISETP.NE.U32.AND P0, PT, R20, RZ, PT ;  /* 0x000000ff1400720c */ /* 0x001fe20003f05070 */
[----:B------:R-:W-:Y:S02]  /*0c00*/  IMAD.IADD R5, R9, 0x1, R5 ;  /* 0x0000000109057824 */ /* 0x000fe400078e0205 */
[----:B------:R-:W-:Y:S01]  /*0c10*/  IMAD.MOV.U32 R9, RZ, RZ, -0x1 ;  /* 0xffffffffff097424 */ /* 0x000fe200078e00ff */
[----:B------:R-:W-:-:S03]  /*0c20*/  ISETP.NE.AND.EX P0, PT, R21, RZ, PT, P0 ;  /* 0x000000ff1500720c */ /* 0x000fc60003f05300 */
[----:B------:R-:W0:Y:S01]  /*0c30*/  LDC R15, c[0x0][0x600] ;  /* 0x00018000ff0f7b82 */ /* 0x000e220000000800 */
[-CC-:B-1----:R-:W-:Y:S02]  /*0c40*/  SHF.R.U64 R13, R8, R6.reuse, R5.reuse ;  /* 0x00000006080d7219 */ /* 0x182fe40000001205 */
[----:B------:R-:W-:-:S05]  /*0c50*/  SHF.R.U32.HI R0, RZ, R6, R5 ;  /* 0x00000006ff007219 */ /* 0x000fca0000011605 */
[----:B------:R-:W1:Y:S01]  /*0c60*/  LDC R14, c[0x0][0x648] ;  /* 0x00019200ff0e7b82 */ /* 0x000e620000000800 */
[-CC-:B--2---:R-:W-:Y:S02]  /*0c70*/  SHF.R.U64 R29, R13, R11.reuse, R0.reuse ;  /* 0x0000000b0d1d7219 */ /* 0x184fe40000001200 */
[----:B------:R-:W-:-:S05]  /*0c80*/  SHF.R.U32.HI R5, RZ, R11, R0 ;  /* 0x0000000bff057219 */ /* 0x000fca0000011600 */
[----:B------:R-:W2:Y:S01]  /*0c90*/  LDC R26, c[0x0][0x638] ;  /* 0x00018e00ff1a7b82 */ /* 0x000ea20000000800 */
[-CC-:B---3--:R-:W-:Y:S02]  /*0ca0*/  SHF.R.U64 R24, R29, R12.reuse, R5.reuse ;  /* 0x0000000c1d187219 */ /* 0x188fe40000001205 */
[-C--:B------:R-:W-:Y:S02]  /*0cb0*/  SHF.L.U32 R0, R9, R12.reuse, RZ ;  /* 0x0000000c09007219 */ /* 0x080fe400000006ff */
[----:B------:R-:W-:Y:S01]  /*0cc0*/  SHF.R.U32.HI R5, RZ, R12, R5 ;  /* 0x0000000cff057219 */ /* 0x000fe20000011605 */
[----:B------:R-:W-:Y:S01]  /*0cd0*/  IMAD.MOV.U32 R4, RZ, RZ, R24 ;  /* 0x000000ffff047224 */ /* 0x000fe200078e0018 */
[----:B------:R-:W-:Y:S01]  /*0ce0*/  LOP3.LUT R10, RZ, R0, RZ, 0x33, !PT ;  /* 0x00000000ff0a7212 */ /* 0x000fe200078e33ff */
[----:B------:R-:W3:Y:S01]  /*0cf0*/  LDC R27, c[0x0][0x610] ;  /* 0x00018400ff1b7b82 */ /* 0x000ee20000000800 */
[----:B------:R-:W-:Y:S05]  /*0d00*/  @!P0 BRA `(.L_x_10) ;  /* 0x0000000000288947 */ /* 0x000fea0003800000 */
[----:B------:R-:W4:Y:S02]  /*0d10*/  LDC R9, c[0x0][0x64c] ;  /* 0x00019300ff097b82 */ /* 0x000f240000000800 */
[----:B----4-:R-:W-:-:S05]  /*0d20*/  IADD3 R9, P0, R24, R9, RZ ;  /* 0x0000000918097210 */ /* 0x010fca0007f1e0ff */
        /* <DEDUP_REMOVED lines=8> */
.L_x_10:
[----:B-1----:R-:W-:Y:S01]  /*0db0*/  SHF.R.U64 R4, R4, R14, R5 ;  /* 0x0000000e04047219 */ /* 0x002fe20000001205 */
[----:B0-----:R-:W-:Y:S01]  /*0dc0*/  VIADD R6, R15, 0xffffffff ;  /* 0xffffffff0f067836 */ /* 0x001fe20000000000 */
[----:B------:R-:W-:Y:S02]  /*0dd0*/  SHF.L.U32 R0, R25, R12, RZ ;  /* 0x0000000c19007219 */ /* 0x000fe400000006ff */
[----:B------:R-:W-:Y:S01]  /*0de0*/  LOP3.LUT R5, R29, R10, RZ, 0xc0, !PT ;  /* 0x0000000a1d057212 */ /* 0x000fe200078ec0ff */
[----:B------:R-:W-:Y:S01]  /*0df0*/  IMAD.MOV R7, RZ, RZ, -R4 ;  /* 0x000000ffff077224 */ /* 0x000fe200078e0a04 */
[----:B------:R-:W-:Y:S02]  /*0e00*/  SEL R3, R3, R28, !P1 ;  /* 0x0000001c03037207 */ /* 0x000fe40004800000 */
[----:B------:R-:W-:Y:S01]  /*0e10*/  LOP3.LUT R6, R13, R6, RZ, 0xc0, !PT ;  /* 0x000000060d067212 */ /* 0x000fe200078ec0ff */
[----:B------:R-:W-:Y:S02]  /*0e20*/  IMAD R4, R0, R4, R5 ;  /* 0x0000000400047224 */ /* 0x000fe400078e0205 */
[----:B--2---:R-:W-:-:S02]  /*0e30*/  IMAD R0, R7, R26, R24 ;  /* 0x0000001a07007224 */ /* 0x004fc400078e0218 */
[----:B---3--:R-:W-:Y:S02]  /*0e40*/  IMAD R3, R4, R27, R3 ;  /* 0x0000001b04037224 */ /* 0x008fe400078e0203 */
[----:B------:R-:W-:Y:S02]  /*0e50*/  IMAD R92, R0, R15, R6 ;  /* 0x0000000f005c7224 */ /* 0x000fe400078e0206 */
[----:B------:R-:W-:-:S03]  /*0e60*/  IMAD.MOV.U32 R4, RZ, RZ, 0x1 ;  /* 0x00000001ff047424 */ /* 0x000fc600078e00ff */
[----:B------:R-:W-:Y:S02]  /*0e70*/  SEL R93, R92, R3, !P1 ;  /* 0x000000035c5d7207 */ /* 0x000fe40004800000 */
[----:B------:R-:W-:Y:S02]  /*0e80*/  PRMT R0, R4, 0x7610, R0 ;  /* 0x0000761004007816 */ /* 0x000fe40000000000 */
[----:B------:R-:W-:-:S07]  /*0e90*/  SEL R92, R3, R92, !P1 ;  /* 0x0000005c035c7207 */ /* 0x000fce0004800000 */
.L_x_8:
[----:B------:R-:W-:-:S08]  /*0ea0*/  NOP ;  /* 0x0000000000007918 */ /* 0x000fd00000000000 */
[----:B------:R-:W0:Y:S02]  /*0eb0*/  USETMAXREG.TRY_ALLOC.CTAPOOL UP0, 0xe8 ;  /* 0x000000e8000079c8 */ /* 0x000e240008000600 */
[----:B0-----:R-:W-:-:S13]  /*0ec0*/  PLOP3.LUT P0, PT, PT, PT, UP0, 0x80, 0x0 ;  /* 0x000000000000781c */ /* 0x001fda0003f0f008 */
[----:B------:R-:W-:Y:S05]  /*0ed0*/  @!P0 BRA `(.L_x_8) ;  /* 0xfffffffc00f08947 */ /* 0x000fea000383ffff */
[----:B------:R-:W-:Y:S01]  /*0ee0*/  ULDC.64 UR4, c[0x0][0x598] ;  /* 0x0001660000047ab9 */ /* 0x000fe20000000a00 */
[----:B------:R-:W-:Y:S01]  /*0ef0*/  ULDC.64 UR36, c[0x0][0x208] ;  /* 0x0000820000247ab9 */ /* 0x000fe20000000a00 */
[----:B------:R-:W-:-:S04]  /*0f00*/  ISETP.NE.U32.AND P0, PT, RZ, UR4, PT ;  /* 0x00000004ff007c0c */ /* 0x000fc8000bf05070 */
[----:B------:R-:W-:-:S13]  /*0f10*/  ISETP.NE.AND.EX P0, PT, RZ, UR5, PT, P0 ;  /* 0x00000005ff007c0c */ /* 0x000fda000bf05300 */
[----:B------:R-:W-:Y:S05]  /*0f20*/  @!P0 BRA `(.L_x_11) ;  /* 0x00000000001c8947 */ /* 0x000fea0003800000 */
[----:B------:R-:W0:Y:S02]  /*0f30*/  LDC.64 R4, c[0x0][0x598] ;  /* 0x00016600ff047b82 */ /* 0x000e240000000a00 */
[----:B0-----:R-:W2:Y:S02]  /*0f40*/  LDG.E.64 R4, desc[UR36][R4.64] ;  /* 0x0000002404047981 */ /* 0x001ea4000c1e1b00 */
[----:B--2---:R-:W-:-:S04]  /*0f50*/  ISETP.NE.U32.AND P0, PT, R4, RZ, PT ;  /* 0x000000ff0400720c */ /* 0x004fc80003f05070 */
[----:B------:R-:W-:-:S13]  /*0f60*/  ISETP.NE.AND.EX P0, PT, R5, RZ, PT, P0 ;  /* 0x000000ff0500720c */ /* 0x000fda0003f05300 */
[----:B------:R-:W-:Y:S05]  /*0f70*/  @!P0 BRA `(.L_x_11) ;  /* 0x0000000000088947 */ /* 0x000fea0003800000 */
[----:B------:R0:W5:Y:S01]  /*0f80*/  LD.E R89, desc[UR36][R4.64] ;  /* 0x0000002404597980 */ /* 0x000162000c101900 */
[----:B------:R-:W-:Y:S05]  /*0f90*/  BRA `(.L_x_12) ;  /* 0x0000000000247947 */ /* 0x000fea0003800000 */
.L_x_11:
[----:B------:R-:W-:Y:S02]  /*0fa0*/  ULDC.64 UR4, c[0x0][0x588] ;  /* 0x0001620000047ab9 */ /* 0x000fe40000000a00 */
[----:B------:R-:W-:-:S04]  /*0fb0*/  ISETP.NE.U32.AND P0, PT, RZ, UR4, PT ;  /* 0x00000004ff007c0c */ /* 0x000fc8000bf05070 */
[----:B------:R-:W-:-:S13]  /*0fc0*/  ISETP.NE.AND.EX P0, PT, RZ, UR5, PT, P0 ;  /* 0x00000005ff007c0c */ /* 0x000fda000bf05300 */
[----:B------:R-:W-:Y:S05]  /*0fd0*/  @!P0 BRA `(.L_x_13) ;  /* 0x00000000000c8947 */ /* 0x000fea0003800000 */
[----:B------:R-:W0:Y:S02]  /*0fe0*/  LDC.64 R4, c[0x0][0x588] ;  /* 0x00016200ff047b82 */ /* 0x000e240000000a00 */
[----:B0-----:R1:W5:Y:S01]  /*0ff0*/  LDG.E R89, desc[UR36][R4.64] ;  /* 0x0000002404597981 */ /* 0x001362000c1e1900 */
[----:B------:R-:W-:Y:S05]  /*1000*/  BRA `(.L_x_12) ;  /* 0x0000000000087947 */ /* 0x000fea0003800000 */
.L_x_13:
[----:B------:R-:W-:Y:S02]  /*1010*/  ULDC UR4, c[0x0][0x580] ;  /* 0x0001600000047ab9 */ /* 0x000fe40000000800 */
[----:B------:R-:W-:-:S07]  /*1020*/  IMAD.U32 R89, RZ, RZ, UR4 ;  /* 0x00000004ff597e24 */ /* 0x000fce000f8e00ff */
.L_x_12:
[----:B------:R-:W-:Y:S02]  /*1030*/  ULDC.64 UR4, c[0x0][0x5a0] ;  /* 0x0001680000047ab9 */ /* 0x000fe40000000a00 */
[----:B------:R-:W-:-:S04]  /*1040*/  ISETP.NE.U32.AND P0, PT, RZ, UR4, PT ;  /* 0x00000004ff007c0c */ /* 0x000fc8000bf05070 */
[----:B------:R-:W-:-:S13]  /*1050*/  ISETP.NE.AND.EX P0, PT, RZ, UR5, PT, P0 ;  /* 0x00000005ff007c0c */ /* 0x000fda000bf05300 */
[----:B------:R-:W-:Y:S05]  /*1060*/  @!P0 BRA `(.L_x_14) ;  /* 0x00000000001c8947 */ /* 0x000fea0003800000 */
[----:B01----:R-:W0:Y:S02]  /*1070*/  LDC.64 R4, c[0x0][0x5a0] ;  /* 0x00016800ff047b82 */ /* 0x003e240000000a00 */
[----:B0-----:R-:W2:Y:S02]  /*1080*/  LDG.E.64 R4, desc[UR36][R4.64] ;  /* 0x0000002404047981 */ /* 0x001ea4000c1e1b00 */
[----:B--2---:R-:W-:-:S04]  /*1090*/  ISETP.NE.U32.AND P0, PT, R4, RZ, PT ;  /* 0x000000ff0400720c */ /* 0x004fc80003f05070 */
[----:B------:R-:W-:-:S13]  /*10a0*/  ISETP.NE.AND.EX P0, PT, R5, RZ, PT, P0 ;  /* 0x000000ff0500720c */ /* 0x000fda0003f05300 */
[----:B------:R-:W-:Y:S05]  /*10b0*/  @!P0 BRA `(.L_x_14) ;  /* 0x0000000000088947 */ /* 0x000fea0003800000 */
[----:B------:R0:W5:Y:S01]  /*10c0*/  LD.E R90, desc[UR36][R4.64] ;  /* 0x00000024045a7980 */ /* 0x000162000c101900 */
[----:B------:R-:W-:Y:S05]  /*10d0*/  BRA `(.L_x_15) ;  /* 0x0000000000247947 */ /* 0x000fea0003800000 */
.L_x_14:
[----:B------:R-:W-:Y:S02]  /*10e0*/  ULDC.64 UR4, c[0x0][0x590] ;  /* 0x0001640000047ab9 */ /* 0x000fe40000000a00 */
[----:B------:R-:W-:-:S04]  /*10f0*/  ISETP.NE.U32.AND P0, PT, RZ, UR4, PT ;  /* 0x00000004ff007c0c */ /* 0x000fc8000bf05070 */
[----:B------:R-:W-:-:S13]  /*1100*/  ISETP.NE.AND.EX P0, PT, RZ, UR5, PT, P0 ;  /* 0x00000005ff007c0c */ /* 0x000fda000bf05300 */
[----:B------:R-:W-:Y:S05]  /*1110*/  @!P0 BRA `(.L_x_16) ;  /* 0x00000000000c8947 */ /* 0x000fea0003800000 */
[----:B------:R-:W2:Y:S02]  /*1120*/  LDC.64 R90, c[0x0][0x590] ;  /* 0x00016400ff5a7b82 */ /* 0x000ea40000000a00 */
[----:B--2---:R2:W5:Y:S01]  /*1130*/  LDG.E R90, desc[UR36][R90.64] ;  /* 0x000000245a5a7981 */ /* 0x004562000c1e1900 */
[----:B------:R-:W-:Y:S05]  /*1140*/  BRA `(.L_x_15) ;  /* 0x0000000000087947 */ /* 0x000fea0003800000 */
.L_x_16:
[----:B------:R-:W-:Y:S02]  /*1150*/  ULDC UR4, c[0x0][0x584] ;  /* 0x0001610000047ab9 */ /* 0x000fe40000000800 */
[----:B------:R-:W-:-:S07]  /*1160*/  IMAD.U32 R90, RZ, RZ, UR4 ;  /* 0x00000004ff5a7e24 */ /* 0x000fce000f8e00ff */
.L_x_15:
[----:B------:R-:W-:-:S13]  /*1170*/  LOP3.LUT P0, RZ, R0, 0xff, RZ, 0xc0, !PT ;  /* 0x000000ff00ff7812 */ /* 0x000fda000780c0ff */
[----:B------:R-:W-:Y:S05]  /*1180*/  @!P0 EXIT ;  /* 0x000000000000894d */ /* 0x000fea0003800000 */
[----:B------:R-:W-:Y:S01]  /*1190*/  ULDC UR4, c[0x0][0x28c] ;  /* 0x0000a30000047ab9 */ /* 0x000fe20000000800 */
[----:B------:R-:W-:Y:S01]  /*11a0*/  UMOV UR38, URZ ;  /* 0x0000003f00267c82 */ /* 0x000fe20008000000 */
[----:B------:R-:W-:Y:S01]  /*11b0*/  UIADD3 UR4, UR4, 0x7f, URZ ;  /* 0x0000007f04047890 */ /* 0x000fe2000fffe03f */
[----:B------:R-:W-:-:S03]  /*11c0*/  UMOV UR39, URZ ;  /* 0x0000003f00277c82 */ /* 0x000fc60008000000 */
[----:B------:R-:W-:-:S04]  /*11d0*/  USHF.R.S32.HI UR5, URZ, 0x1f, UR4 ;  /* 0x0000001f3f057899 */ /* 0x000fc80008011404 */
[----:B------:R-:W-:-:S04]  /*11e0*/  ULEA.HI UR5, UR5, UR4, URZ, 0x7 ;  /* 0x0000000405057291 */ /* 0x000fc8000f8f383f */
[----:B------:R-:W-:-:S12]  /*11f0*/  USHF.R.S32.HI UR40, URZ, 0x7, UR5 ;  /* 0x000000073f287899 */ /* 0x000fd80008011405 */
.L_x_168:
[----:B------:R-:W-:Y:S01]  /*1200*/  LOP3.LUT R0, R18, 0x80, RZ, 0xc0, !PT ;  /* 0x0000008012007812 */ /* 0x000fe200078ec0ff */
[----:B------:R-:W3:Y:S01]  /*1210*/  S2UR UR7, SR_CgaCtaId ;  /* 0x00000000000779c3 */ /* 0x000ee20000008800 */
[----:B------:R-:W-:Y:S02]  /*1220*/  UMOV UR6, 0x400 ;  /* 0x0000040000067882 */ /* 0x000fe40000000000 */
[----:B------:R-:W-:-:S06]  /*1230*/  SHF.R.U32.HI R0, RZ, 0x7, R0 ;  /* 0x00000007ff007819 */ /* 0x000fcc0000011600 */
[----:B----4-:R-:W4:Y:S01]  /*1240*/  SHFL.IDX PT, R0, R0, RZ, 0x1f ;  /* 0x00001fff00007589 */ /* 0x010f2200000e0000 */
[----:B---3--:R-:W-:Y:S01]  /*1250*/  ULEA UR6, UR7, UR6, 0x18 ;  /* 0x0000000607067291 */ /* 0x008fe2000f8ec03f */
[----:B----4-:R-:W-:-:S13]  /*1260*/  R2UR UR4, R0 ;  /* 0x00000000000472ca */ /* 0x010fda00000e0000 */
[----:B------:R-:W-:-:S04]  /*1270*/  ULEA.HI UR5, UR4, UR4, URZ, 0x1 ;  /* 0x0000000404057291 */ /* 0x000fc8000f8f083f */
[----:B------:R-:W-:-:S04]  /*1280*/  ULOP3.LUT UR5, UR5, 0x7fffe, URZ, 0xc0, !UPT ;  /* 0x0007fffe05057892 */ /* 0x000fc8000f8ec03f */
[----:B------:R-:W-:-:S03]  /*1290*/  UIADD3 UR5, UR4, -UR5, URZ ;  /* 0x8000000504057290 */ /* 0x000fc6000fffe03f */
[----:B------:R-:W-:Y:S01]  /*12a0*/  ULDC UR4, c[0x0][0x28c] ;  /* 0x0000a30000047ab9 */ /* 0x000fe20000000800 */
[----:B------:R-:W-:Y:S01]  /*12b0*/  ULEA UR5, UR5, UR6, 0xd ;  /* 0x0000000605057291 */ /* 0x000fe2000f8e683f */
[----:B------:R-:W-:-:S03]  /*12c0*/  ISETP.LT.AND P0, PT, RZ, UR4, PT ;  /* 0x00000004ff007c0c */ /* 0x000fc6000bf01270 */
[----:B------:R-:W-:-:S04]  /*12d0*/  UIADD3 UR5, UR5, 0x100, URZ ;  /* 0x0000010005057890 */ /* 0x000fc8000fffe03f */
[----:B------:R-:W-:-:S04]  /*12e0*/  USHF.R.U32.HI UR5, URZ, 0x4, UR5 ;  /* 0x000000043f057899 */ /* 0x000fc80008011605 */
[----:B------:R-:W-:-:S04]  /*12f0*/  ULOP3.LUT UR5, UR5, 0x3fff, URZ, 0xc0, !UPT ;  /* 0x00003fff05057892 */ /* 0x000fc8000f8ec03f */
[----:B------:R-:W-:Y:S01]  /*1300*/  ULOP3.LUT UR41, UR5, 0x10000, URZ, 0xfc, !UPT ;  /* 0x0001000005297892 */ /* 0x000fe2000f8efc3f */
[----:B01----:R-:W-:Y:S11]  /*1310*/  @P0 BRA `(.L_x_17) ;  /* 0x0000000000400947 */ /* 0x003ff60003800000 */
[----:B------:R-:W-:Y:S01]  /*1320*/  MOV R0, 0x0 ;  /* 0x0000000000007802 */ /* 0x000fe20000000f00 */
[----:B------:R-:W-:Y:S01]  /*1330*/  ULDC.64 UR4, c[0x4][0x68] ;  /* 0x01001a0000047ab9 */ /* 0x000fe20000000a00 */
[----:B------:R-:W-:Y:S01]  /*1340*/  ULDC.64 UR6, c[0x4][0x8] ;  /* 0x0100020000067ab9 */ /* 0x000fe20000000a00 */
[----:B01----:R-:W-:Y:S01]  /*1350*/  IMAD.U32 R4, RZ, RZ, UR4 ;  /* 0x00000004ff047e24 */ /* 0x003fe2000f8e00ff */
[----:B------:R0:W1:Y:S01]  /*1360*/  LDC.64 R14, c[0x4][R0] ;  /* 0x01000000000e7b82 */ /* 0x0000620000000a00 */
[----:B------:R-:W-:Y:S01]  /*1370*/  IMAD.U32 R5, RZ, RZ, UR5 ;  /* 0x00000005ff057e24 */ /* 0x000fe2000f8e00ff */
[----:B------:R-:W-:Y:S01]  /*1380*/  ULDC.64 UR4, c[0x4][0x70] ;  /* 0x01001c0000047ab9 */ /* 0x000fe20000000a00 */
[----:B------:R-:W-:Y:S02]  /*1390*/  IMAD.U32 R10, RZ, RZ, UR6 ;  /* 0x00000006ff0a7e24 */ /* 0x000fe4000f8e00ff */
[----:B------:R-:W-:Y:S02]  /*13a0*/  IMAD.U32 R6, RZ, RZ, UR4 ;  /* 0x00000004ff067e24 */ /* 0x000fe4000f8e00ff */
[----:B------:R-:W-:-:S02]  /*13b0*/  IMAD.U32 R7, RZ, RZ, UR5 ;  /* 0x00000005ff077e24 */ /* 0x000fc4000f8e00ff */
[----:B------:R-:W-:Y:S02]  /*13c0*/  IMAD.U32 R11, RZ, RZ, UR7 ;  /* 0x00000007ff0b7e24 */ /* 0x000fe4000f8e00ff */
[----:B------:R-:W-:Y:S02]  /*13d0*/  IMAD.MOV.U32 R8, RZ, RZ, 0x1e1 ;  /* 0x000001e1ff087424 */ /* 0x000fe400078e00ff */
[----:B------:R-:W-:Y:S02]  /*13e0*/  IMAD.MOV.U32 R12, RZ, RZ, 0x1 ;  /* 0x00000001ff0c7424 */ /* 0x000fe400078e00ff */
[----:B0-----:R-:W-:-:S07]  /*13f0*/  IMAD.MOV.U32 R13, RZ, RZ, RZ ;  /* 0x000000ffff0d7224 */ /* 0x001fce00078e00ff */
[----:B------:R-:W-:-:S07]  /*1400*/  LEPC R20, `(.L_x_17) ;  /* 0x000000001014794e */ /* 0x000fce0000000000 */
[----:B-12--5:R-:W-:Y:S05]  /*1410*/  CALL.ABS.NOINC R14 ;  /* 0x000000000e007343 */ /* 0x026fea0003c00000 */
.L_x_17:
[----:B------:R-:W-:-:S04]  /*1420*/  LOP3.LUT R0, R19, 0x1, RZ, 0xfc, !PT ;  /* 0x0000000113007812 */ /* 0x000fc800078efcff */
[----:B------:R-:W-:-:S13]  /*1430*/  ISETP.NE.AND P0, PT, R0, 0x3, PT ;  /* 0x000000030000780c */ /* 0x000fda0003f05270 */
[----:B------:R-:W-:Y:S05]  /*1440*/  @!P0 BRA `(.L_x_18) ;  /* 0x0000000000048947 */ /* 0x000fea0003800000 */
[----:B------:R-:W-:Y:S01]  /*1450*/  BPT.TRAP 0x1 ;  /* 0x000000040000795c */ /* 0x000fe20000300000 */
.L_x_18:
[----:B------:R-:W3:Y:S01]  /*1460*/  S2UR UR5, SR_CgaCtaId ;  /* 0x00000000000579c3 */ /* 0x000ee20000008800 */
[----:B------:R-:W-:Y:S01]  /*1470*/  UMOV UR4, 0x400 ;  /* 0x0000040000047882 */ /* 0x000fe20000000000 */
[----:B------:R-:W-:Y:S02]  /*1480*/  IMAD.U32 R0, RZ, RZ, UR38 ;  /* 0x00000026ff007e24 */ /* 0x000fe4000f8e00ff */
[----:B------:R-:W-:-:S03]  /*1490*/  IMAD.U32 R3, RZ, RZ, UR39 ;  /* 0x00000027ff037e24 */ /* 0x000fc6000f8e00ff */
[----:B------:R-:W-:Y:S01]  /*14a0*/  SHF.L.U32 R0, R0, 0x1f, RZ ;  /* 0x0000001f00007819 */ /* 0x000fe200000006ff */
[----:B---3--:R-:W-:-:S06]  /*14b0*/  ULEA UR4, UR5, UR4, 0x18 ;  /* 0x0000000405047291 */ /* 0x008fcc000f8ec03f */
[----:B------:R-:W-:-:S04]  /*14c0*/  IMAD.U32 R6, RZ, RZ, UR4 ;  /* 0x00000004ff067e24 */ /* 0x000fc8000f8e00ff */
[----:B------:R-:W-:-:S04]  /*14d0*/  IMAD R3, R3, 0x8, R6 ;  /* 0x0000000803037824 */ /* 0x000fc800078e0206 */
[----:B------:R3:W4:Y:S01]  /*14e0*/  SYNCS.PHASECHK.TRANS64.TRYWAIT P1, [R3+URZ], R0 ;  /* 0x00000000030075a7 */ /* 0x000722000802017f */
[----:B------:R-:W-:Y:S05]  /*14f0*/  @!P0 BRA `(.L_x_19) ;  /* 0x0000000000048947 */ /* 0x000fea0003800000 */
[----:B------:R-:W-:Y:S01]  /*1500*/  BPT.TRAP 0x1 ;  /* 0x000000040000795c */ /* 0x000fe20000300000 */
.L_x_19:
[----:B----4-:R-:W-:Y:S05]  /*1510*/  @P1 BRA `(.L_x_20) ;  /* 0x0000000000081947 */ /* 0x010fea0003800000 */
[----:B------:R-:W4:Y:S02]  /*1520*/  SYNCS.PHASECHK.TRANS64.TRYWAIT P1, [R3+URZ], R0 ;  /* 0x00000000030075a7 */ /* 0x000f24000802017f */
[----:B----4-:R-:W-:Y:S05]  /*1530*/  @!P1 BRA `(.L_x_21) ;  /* 0x0000005c00c89947 */ /* 0x010fea0003800000 */
.L_x_20:
[----:B------:R-:W-:-:S04]  /*1540*/  UISETP.LT.AND UP0, UPT, UR40, 0x1, UPT ;  /* 0x000000012800788c */ /* 0x000fc8000bf01270 */
[----:B------:R-:W-:-:S06]  /*1550*/  USEL UR4, UR40, 0x1, UP0 ;  /* 0x0000000128047887 */ /* 0x000fcc0008000000 */
[----:B---34-:R-:W-:Y:S01]  /*1560*/  IMAD.U32 R0, RZ, RZ, UR4 ;  /* 0x00000004ff007e24 */ /* 0x018fe2000f8e00ff */
[----:B------:R-:W-:Y:S05]  /*1570*/  WARPSYNC.ALL ;  /* 0x0000000000007948 */ /* 0x000fea0003800000 */
[----:B------:R-:W-:-:S04]  /*1580*/  IADD3 R0, -R0, UR40, RZ ;  /* 0x0000002800007c10 */ /* 0x000fc8000fffe1ff */
[----:B------:R-:W-:Y:S02]  /*1590*/  ISETP.GE.AND P1, PT, R0, 0x1, PT ;  /* 0x000000010000780c */ /* 0x000fe40003f26270 */
[----:B------:R-:W-:Y:S01]  /*15a0*/  R2UR UR4, R6 ;  /* 0x00000000060472ca */ /* 0x000fe200000e0000 */
[----:B------:R-:W-:Y:S01]  /*15b0*/  ULEA UR6, UR39, UR41, 0xb ;  /* 0x0000002927067291 */ /* 0x000fe2000f8e583f */
[----:B------:R-:W-:Y:S01]  /*15c0*/  WARPGROUP.ARRIVE ;  /* 0x00000000000079c5 */ /* 0x000fe20000000000 */
[----:B------:R-:W-:Y:S01]  /*15d0*/  UMOV UR9, 0x40000040 ;  /* 0x4000004000097882 */ /* 0x000fe20000000000 */
[----:B------:R-:W-:Y:S01]  /*15e0*/  UMOV UR11, 0x40000040 ;  /* 0x40000040000b7882 */ /* 0x000fe20000000000 */
[----:B------:R-:W-:-:S03]  /*15f0*/  UIADD3 UR7, UR6, 0x400, URZ ;  /* 0x0000040006077890 */ /* 0x000fc6000fffe03f */
[----:B------:R-:W-:-:S05]  /*1600*/  UMOV UR8, UR6 ;  /* 0x0000000600087c82 */ /* 0x000fca0008000000 */
[----:B------:R-:W-:-:S04]  /*1610*/  UIADD3 UR4, UR4, 0x28100, URZ ;  /* 0x0002810004047890 */ /* 0x000fc8000fffe03f */
[----:B------:R-:W-:-:S04]  /*1620*/  USHF.R.U32.HI UR4, URZ, 0x4, UR4 ;  /* 0x000000043f047899 */ /* 0x000fc80008011604 */
[----:B------:R-:W-:-:S04]  /*1630*/  ULOP3.LUT UR4, UR4, 0x3fff, URZ, 0xc0, !UPT ;  /* 0x00003fff04047892 */ /* 0x000fc8000f8ec03f */
[----:B------:R-:W-:-:S04]  /*1640*/  ULOP3.LUT UR4, UR4, 0x10000, URZ, 0xfc, !UPT ;  /* 0x0001000004047892 */ /* 0x000fc8000f8efc3f */
[----:B------:R-:W-:-:S07]  /*1650*/  ULEA UR5, UR39, UR4, 0x9 ;  /* 0x0000000427057291 */ /* 0x000fce000f8e483f */
[----:B------:R-:W-:Y:S02]  /*1660*/  UMOV UR10, UR5 ;  /* 0x00000005000a7c82 */ /* 0x000fe40008000000 */
[----:B------:R-:W-:Y:S01]  /*1670*/  IGMMA.64x64x32.S8.S8 R56, gdesc[UR8], RZ, !UPT, gsb0 ;  /* 0x01e00000083879f1 */ /* 0x000fe2000c0410ff */
[----:B------:R-:W-:Y:S01]  /*1680*/  UMOV UR8, UR7 ;  /* 0x0000000700087c82 */ /* 0x000fe20008000000 */
[----:B------:R-:W-:Y:S01]  /*1690*/  UMOV UR9, 0x40000040 ;  /* 0x4000004000097882 */ /* 0x000fe20000000000 */
[----:B------:R-:W-:Y:S01]  /*16a0*/  UIADD3 UR7, UR6, 0x402, URZ ;  /* 0x0000040206077890 */ /* 0x000fe2000fffe03f */
[----:B------:R-:W-:Y:S02]  /*16b0*/  WARPGROUP.DEPBAR.LE gsb0, 0x0 ;  /* 0x00008000000079c5 */ /* 0x000fe40000010000 */
[----:B------:R-:W-:-:S06]  /*16c0*/  WARPGROUP.ARRIVE ;  /* 0x00000000000079c5 */ /* 0x000fcc0000000000 */
[----:B------:R-:W-:Y:S01]  /*16d0*/  IGMMA.64x64x32.S8.S8 R24, gdesc[UR8], RZ, !UPT, gsb0 ;  /* 0x01e00000081879f1 */ /* 0x000fe2000c0410ff */
[----:B------:R-:W-:Y:S02]  /*16e0*/  UIADD3 UR8, UR6, 0x2, URZ ;  /* 0x0000000206087890 */ /* 0x000fe4000fffe03f */
[----:B------:R-:W-:Y:S01]  /*16f0*/  UIADD3 UR10, UR5, 0x2, URZ ;  /* 0x00000002050a7890 */ /* 0x000fe2000fffe03f */
[----:B------:R-:W-:Y:S01]  /*1700*/  UMOV UR9, 0x40000040 ;  /* 0x4000004000097882 */ /* 0x000fe20000000000 */
[----:B------:R-:W-:Y:S01]  /*1710*/  UMOV UR11, 0x40000040 ;  /* 0x40000040000b7882 */ /* 0x000fe20000000000 */
[----:B------:R-:W-:Y:S02]  /*1720*/  WARPGROUP.DEPBAR.LE gsb0, 0x0 ;  /* 0x00008000000079c5 */ /* 0x000fe40000010000 */
[----:B------:R-:W-:-:S06]  /*1730*/  WARPGROUP.ARRIVE ;  /* 0x00000000000079c5 */ /* 0x000fcc0000000000 */
[----:B------:R-:W-:Y:S01]  /*1740*/  IGMMA.64x64x32.S8.S8 R56, gdesc[UR8], R56, gsb0 ;  /* 0x01e00000083879f1 */ /* 0x000fe20008041038 */
[----:B------:R-:W-:Y:S01]  /*1750*/  UMOV UR8, UR7 ;  /* 0x0000000700087c82 */ /* 0x000fe20008000000 */
[----:B------:R-:W-:Y:S01]  /*1760*/  UMOV UR9, 0x40000040 ;  /* 0x4000004000097882 */ /* 0x000fe20000000000 */
[----:B------:R-:W-:Y:S01]  /*1770*/  UIADD3 UR7, UR6, 0x404, URZ ;  /* 0x0000040406077890 */ /* 0x000fe2000fffe03f */
[----:B------:R-:W-:Y:S02]  /*1780*/  WARPGROUP.DEPBAR.LE gsb0, 0x0 ;  /* 0x00008000000079c5 */ /* 0x000fe40000010000 */
[----:B------:R-:W-:-:S06]  /*1790*/  WARPGROUP.ARRIVE ;  /* 0x00000000000079c5 */ /* 0x000fcc0000000000 */
[----:B------:R-:W-:Y:S01]  /*17a0*/  IGMMA.64x64x32.S8.S8 R24, gdesc[UR8], R24, gsb0 ;  /* 0x01e00000081879f1 */ /* 0x000fe20008041018 */
        /* <DEDUP_REMOVED lines=9> */
[----:B------:R-:W-:Y:S02]  /*1840*/  WARPGROUP.DEPBAR.LE gsb0, 0x0 ;  /* 0x00008000000079c5 */ /* 0x000fe40000010000 */
[----:B------:R-:W-:-:S06]  /*1850*/  WARPGROUP.ARRIVE ;  /* 0x00000000000079c5 */ /* 0x000fcc0000000000 */
[----:B------:R-:W-:Y:S01]  /*1860*/  IGMMA.64x64x32.S8.S8 R24, gdesc[UR8], R24, gsb0 ;  /* 0x01e00000081879f1 */ /* 0x000fe20008041018 */
[----:B------:R-:W-:Y:S02]  /*1870*/  UIADD3 UR8, UR6, 0x6, URZ ;  /* 0x0000000606087890 */ /* 0x000fe4000fffe03f */
[----:B------:R-:W-:Y:S01]  /*1880*/  UIADD3 UR10, UR5, 0x6, URZ ;  /* 0x00000006050a7890 */ /* 0x000fe2000fffe03f */
[----:B------:R-:W-:Y:S01]  /*1890*/  UMOV UR9, 0x40000040 ;  /* 0x4000004000097882 */ /* 0x000fe20000000000 */
[----:B------:R-:W-:Y:S01]  /*18a0*/  UMOV UR11, 0x40000040 ;  /* 0x40000040000b7882 */ /* 0x000fe20000000000 */
[----:B------:R-:W-:Y:S01]  /*18b0*/  UIADD3 UR6, UR6, 0x406, URZ ;  /* 0x0000040606067890 */ /* 0x000fe2000fffe03f */
[----:B------:R-:W-:Y:S02]  /*18c0*/  WARPGROUP.DEPBAR.LE gsb0, 0x0 ;  /* 0x00008000000079c5 */ /* 0x000fe40000010000 */
[----:B------:R-:W-:-:S06]  /*18d0*/  WARPGROUP.ARRIVE ;  /* 0x00000000000079c5 */ /* 0x000fcc0000000000 */
[----:B------:R-:W-:Y:S01]  /*18e0*/  IGMMA.64x64x32.S8.S8 R56, gdesc[UR8], R56, gsb0 ;  /* 0x01e00000083879f1 */ /* 0x000fe20008041038 */
[----:B------:R-:W-:Y:S01]  /*18f0*/  UMOV UR8, UR6 ;  /* 0x0000000600087c82 */ /* 0x000fe20008000000 */
[----:B------:R-:W-:Y:S01]  /*1900*/  UMOV UR9, 0x40000040 ;  /* 0x4000004000097882 */ /* 0x000fe20000000000 */
[----:B------:R-:W-:Y:S02]  /*1910*/  WARPGROUP.DEPBAR.LE gsb0, 0x0 ;  /* 0x00008000000079c5 */ /* 0x000fe40000010000 */
[----:B------:R-:W-:-:S06]  /*1920*/  WARPGROUP.ARRIVE ;  /* 0x00000000000079c5 */ /* 0x000fcc0000000000 */
[----:B------:R-:W-:Y:S03]  /*1930*/  IGMMA.64x64x32.S8.S8 R24, gdesc[UR8], R24, gsb0 ;  /* 0x01e00000081879f1 */ /* 0x000fe60008041018 */
[----:B------:R-:W-:Y:S02]  /*1940*/  WARPGROUP.DEPBAR.LE gsb0, 0x0 ;  /* 0x00008000000079c5 */ /* 0x000fe40000010000 */
[----:B------:R-:W-:Y:S05]  /*1950*/  @!P1 BRA `(.L_x_22) ;  /* 0x0000000400849947 */ /* 0x000fea0003800000 */
[----:B------:R-:W-:Y:S02]  /*1960*/  UIADD3 UR5, UR39, 0x1, URZ ;  /* 0x0000000127057890 */ /* 0x000fe4000fffe03f */
[----:B------:R-:W-:Y:S02]  /*1970*/  IMAD.U32 R3, RZ, RZ, UR39 ;  /* 0x00000027ff037e24 */ /* 0x000fe4000f8e00ff */
[----:B------:R-:W-:-:S04]  /*1980*/  UISETP.NE.AND UP0, UPT, UR5, 0x5, UPT ;  /* 0x000000050500788c */ /* 0x000fc8000bf05270 */
[----:B------:R-:W-:Y:S02]  /*1990*/  USEL UR6, URZ, 0x1, UP0 ;  /* 0x000000013f067887 */ /* 0x000fe40008000000 */
[----:B------:R-:W-:Y:S02]  /*19a0*/  USEL UR5, UR5, URZ, UP0 ;  /* 0x0000003f05057287 */ /* 0x000fe40008000000 */
[----:B------:R-:W-:-:S06]  /*19b0*/  ULOP3.LUT UR6, UR38, UR6, URZ, 0x3c, !UPT ;  /* 0x0000000626067292 */ /* 0x000fcc000f8e3c3f */
[----:B------:R-:W-:-:S07]  /*19c0*/  IMAD.U32 R7, RZ, RZ, UR6 ;  /* 0x00000006ff077e24 */ /* 0x000fce000f8e00ff */
.L_x_29:
[----:B------:R-:W-:Y:S05]  /*19d0*/  @!P0 BRA `(.L_x_23) ;  /* 0x0000000000048947 */ /* 0x000fea0003800000 */
[----:B------:R-:W-:Y:S01]  /*19e0*/  BPT.TRAP 0x1 ;  /* 0x000000040000795c */ /* 0x000fe20000300000 */
.L_x_23:
[----:B------:R-:W3:Y:S01]  /*19f0*/  S2UR UR7, SR_CgaCtaId ;  /* 0x00000000000779c3 */ /* 0x000ee20000008800 */
[----:B------:R-:W-:Y:S01]  /*1a00*/  UMOV UR6, 0x400 ;  /* 0x0000040000067882 */ /* 0x000fe20000000000 */
[----:B01----:R-:W-:Y:S01]  /*1a10*/  IMAD.U32 R5, RZ, RZ, UR5 ;  /* 0x00000005ff057e24 */ /* 0x003fe2000f8e00ff */
[----:B------:R-:W-:Y:S01]  /*1a20*/  SHF.L.U32 R4, R7, 0x1f, RZ ;  /* 0x0000001f07047819 */ /* 0x000fe200000006ff */
[----:B---3--:R-:W-:-:S06]  /*1a30*/  ULEA UR6, UR7, UR6, 0x18 ;  /* 0x0000000607067291 */ /* 0x008fcc000f8ec03f */
[----:B------:R-:W-:-:S04]  /*1a40*/  IMAD.U32 R6, RZ, RZ, UR6 ;  /* 0x00000006ff067e24 */ /* 0x000fc8000f8e00ff */
[----:B------:R-:W-:-:S04]  /*1a50*/  IMAD R5, R5, 0x8, R6 ;  /* 0x0000000805057824 */ /* 0x000fc800078e0206 */
[----:B------:R0:W1:Y:S01]  /*1a60*/  SYNCS.PHASECHK.TRANS64.TRYWAIT P1, [R5+URZ], R4 ;  /* 0x00000004050075a7 */ /* 0x000062000802017f */
[----:B------:R-:W-:Y:S05]  /*1a70*/  @!P0 BRA `(.L_x_24) ;  /* 0x0000000000048947 */ /* 0x000fea0003800000 */
[----:B------:R-:W-:Y:S01]  /*1a80*/  BPT.TRAP 0x1 ;  /* 0x000000040000795c */ /* 0x000fe20000300000 */
.L_x_24:
[----:B-1----:R-:W-:Y:S05]  /*1a90*/  @P1 BRA `(.L_x_25) ;  /* 0x0000000000081947 */ /* 0x002fea0003800000 */
[----:B------:R-:W1:Y:S02]  /*1aa0*/  SYNCS.PHASECHK.TRANS64.TRYWAIT P1, [R5+URZ], R4 ;  /* 0x00000004050075a7 */ /* 0x000e64000802017f */
[----:B-1----:R-:W-:Y:S05]  /*1ab0*/  @!P1 BRA `(.L_x_26) ;  /* 0x00000058007c9947 */ /* 0x002fea0003800000 */
.L_x_25:
[----:B------:R-:W-:Y:S01]  /*1ac0*/  ULEA UR6, UR5, UR4, 0x9 ;  /* 0x0000000405067291 */ /* 0x000fe2000f8e483f */
[----:B------:R-:W-:Y:S01]  /*1ad0*/  WARPGROUP.ARRIVE ;  /* 0x00000000000079c5 */ /* 0x000fe20000000000 */
[----:B------:R-:W-:Y:S01]  /*1ae0*/  ULEA UR7, UR5, UR41, 0xb ;  /* 0x0000002905077291 */ /* 0x000fe2000f8e583f */
[----:B------:R-:W-:Y:S01]  /*1af0*/  UMOV UR11, 0x40000040 ;  /* 0x40000040000b7882 */ /* 0x000fe20000000000 */
[----:B------:R-:W-:Y:S02]  /*1b00*/  UMOV UR9, 0x40000040 ;  /* 0x4000004000097882 */ /* 0x000fe40000000000 */
[----:B------:R-:W-:Y:S01]  /*1b10*/  UIADD3 UR12, UR7, 0x400, URZ ;  /* 0x00000400070c7890 */ /* 0x000fe2000fffe03f */
[----:B------:R-:W-:Y:S02]  /*1b20*/  UMOV UR10, UR6 ;  /* 0x00000006000a7c82 */ /* 0x000fe40008000000 */
[----:B------:R-:W-:Y:S02]  /*1b30*/  UMOV UR8, UR7 ;  /* 0x0000000700087c82 */ /* 0x000fe40008000000 */
[----:B------:R-:W-:Y:S01]  /*1b40*/  IGMMA.64x64x32.S8.S8 R56, gdesc[UR8], R56, gsb0 ;  /* 0x01e00000083879f1 */ /* 0x000fe20008041038 */
[----:B------:R-:W-:Y:S01]  /*1b50*/  UMOV UR9, 0x40000040 ;  /* 0x4000004000097882 */ /* 0x000fe20000000000 */
[----:B------:R-:W-:Y:S01]  /*1b60*/  UMOV UR8, UR12 ;  /* 0x0000000c00087c82 */ /* 0x000fe20008000000 */
[----:B------:R-:W-:Y:S01]  /*1b70*/  UIADD3 UR12, UR7, 0x402, URZ ;  /* 0x00000402070c7890 */ /* 0x000fe2000fffe03f */
[----:B------:R-:W-:-:S02]  /*1b80*/  WARPGROUP.DEPBAR.LE gsb0, 0x0 ;  /* 0x00008000000079c5 */ /* 0x000fc40000010000 */
        /* <DEDUP_REMOVED lines=42> */
[----:B------:R-:W-:Y:S01]  /*1e30*/  BPT.TRAP 0x1 ;  /* 0x000000040000795c */ /* 0x000fe20000300000 */
.L_x_27:
[----:B------:R-:W-:-:S13]  /*1e40*/  ISETP.NE.AND P1, PT, R23, RZ, PT ;  /* 0x000000ff1700720c */ /* 0x000fda0003f25270 */
[----:B01----:R-:W-:-:S04]  /*1e50*/  @P1 IMAD R4, R3, 0x8, R6 ;  /* 0x0000000803041824 */ /* 0x003fc800078e0206 */
[----:B------:R-:W-:-:S05]  /*1e60*/  @P1 VIADD R5, R4, 0x28 ;  /* 0x0000002804051836 */ /* 0x000fca0000000000 */
[----:B------:R-:W-:-:S04]  /*1e70*/  @P1 PRMT R5, R22, 0x654, R5 ;  /* 0x0000065416051816 */ /* 0x000fc80000000005 */
[----:B------:R0:W-:Y:S01]  /*1e80*/  @P1 SYNCS.ARRIVE.TRANS64.RED.A1T0 RZ, [R5+URZ], RZ ;  /* 0x000000ff05ff19a7 */ /* 0x0001e2000810043f */
[----:B------:R-:W-:-:S13]  /*1e90*/  ISETP.GT.U32.AND P1, PT, R19, 0x1, PT ;  /* 0x000000011300780c */ /* 0x000fda0003f24070 */
[----:B0-----:R-:W-:Y:S05]  /*1ea0*/  @P1 BRA `(.L_x_28) ;  /* 0x0000000000041947 */ /* 0x001fea0003800000 */
[----:B------:R-:W-:Y:S01]  /*1eb0*/  BPT.TRAP 0x1 ;  /* 0x000000040000795c */ /* 0x000fe20000300000 */
.L_x_28:
[----:B------:R-:W-:Y:S01]  /*1ec0*/  UIADD3 UR5, UR5, 0x1, URZ ;  /* 0x0000000105057890 */ /* 0x000fe2000fffe03f */
[C---:B------:R-:W-:Y:S01]  /*1ed0*/  ISETP.GT.AND P2, PT, R0.reuse, 0x1, PT ;  /* 0x000000010000780c */ /* 0x040fe20003f44270 */
[----:B------:R-:W-:Y:S02]  /*1ee0*/  VIADD R3, R3, 0x1 ;  /* 0x0000000103037836 */ /* 0x000fe40000000000 */
[----:B------:R-:W-:Y:S01]  /*1ef0*/  UISETP.NE.AND UP0, UPT, UR5, 0x5, UPT ;  /* 0x000000050500788c */ /* 0x000fe2000bf05270 */
[----:B------:R-:W-:Y:S02]  /*1f00*/  VIADD R0, R0, 0xffffffff ;  /* 0xffffffff00007836 */ /* 0x000fe40000000000 */
[C---:B------:R-:W-:Y:S01]  /*1f10*/  ISETP.NE.AND P1, PT, R3.reuse, 0x5, PT ;  /* 0x000000050300780c */ /* 0x040fe20003f25270 */
[----:B------:R-:W-:Y:S02]  /*1f20*/  USEL UR6, URZ, 0x1, UP0 ;  /* 0x000000013f067887 */ /* 0x000fe40008000000 */
[----:B------:R-:W-:Y:S01]  /*1f30*/  USEL UR5, UR5, URZ, UP0 ;  /* 0x0000003f05057287 */ /* 0x000fe20008000000 */
[----:B------:R-:W-:-:S03]  /*1f40*/  SEL R3, R3, RZ, P1 ;  /* 0x000000ff03037207 */ /* 0x000fc60000800000 */
[----:B------:R-:W-:Y:S01]  /*1f50*/  LOP3.LUT R7, R7, UR6, RZ, 0x3c, !PT ;  /* 0x0000000607077c12 */ /* 0x000fe2000f8e3cff */
[----:B------:R-:W-:Y:S07]  /*1f60*/  @P2 BRA `(.L_x_29) ;  /* 0xfffffff800982947 */ /* 0x000fee000383ffff */
.L_x_22:
[----:B------:R-:W3:Y:S02]  /*1f70*/  LDC R0, c[0x0][0x28c] ;  /* 0x0000a300ff007b82 */ /* 0x000ee40000000800 */
[----:B---3--:R-:W-:-:S13]  /*1f80*/  ISETP.GE.AND P1, PT, R0, 0x1, PT ;  /* 0x000000010000780c */ /* 0x008fda0003f26270 */
[----:B------:R-:W-:Y:S05]  /*1f90*/  @!P1 BRA `(.L_x_30) ;  /* 0x0000000000509947 */ /* 0x000fea0003800000 */
[----:B------:R-:W-:Y:S05]  /*1fa0*/  @!P0 BRA `(.L_x_31) ;  /* 0x0000000000048947 */ /* 0x000fea0003800000 */
[----:B------:R-:W-:Y:S01]  /*1fb0*/  BPT.TRAP 0x1 ;  /* 0x000000040000795c */ /* 0x000fe20000300000 */
.L_x_31:
[----:B------:R-:W-:Y:S01]  /*1fc0*/  ISETP.NE.AND P0, PT, R23, RZ, PT ;  /* 0x000000ff1700720c */ /* 0x000fe20003f05270 */
[----:B------:R-:W-:Y:S01]  /*1fd0*/  BSSY B0, `(.L_x_32) ;  /* 0x000000e000007945 */ /* 0x000fe20003800000 */
[----:B------:R-:W-:-:S11]  /*1fe0*/  ISETP.GT.U32.AND P1, PT, R19, 0x1, PT ;  /* 0x000000011300780c */ /* 0x000fd60003f24070 */
[----:B------:R-:W-:Y:S05]  /*1ff0*/  @!P0 BRA `(.L_x_33) ;  /* 0x00000000002c8947 */ /* 0x000fea0003800000 */
[----:B------:R-:W-:-:S04]  /*2000*/  UISETP.LT.AND UP0, UPT, UR40, 0x1, UPT ;  /* 0x000000012800788c */ /* 0x000fc8000bf01270 */
[----:B------:R-:W-:-:S04]  /*2010*/  USEL UR6, UR40, 0x1, UP0 ;  /* 0x0000000128067887 */ /* 0x000fc80008000000 */
[----:B------:R-:W-:-:S04]  /*2020*/  UIADD3 UR6, UR39, UR40, -UR6 ;  /* 0x0000002827067290 */ /* 0x000fc8000fffe806 */
[----:B------:R-:W-:-:S04]  /*2030*/  UIMAD.WIDE.U32 UR4, UR6, -0x33333333, URZ ;  /* 0xcccccccd060478a5 */ /* 0x000fc8000f8e003f */
[----:B------:R-:W-:-:S04]  /*2040*/  USHF.R.U32.HI UR4, URZ, 0x2, UR5 ;  /* 0x000000023f047899 */ /* 0x000fc80008011605 */
[----:B------:R-:W-:-:S06]  /*2050*/  UIMAD UR6, UR4, -0x5, UR6 ;  /* 0xfffffffb040678a4 */ /* 0x000fcc000f8e0206 */
[----:B------:R-:W-:-:S04]  /*2060*/  IMAD.U32 R3, RZ, RZ, UR6 ;  /* 0x00000006ff037e24 */ /* 0x000fc8000f8e00ff */
[----:B------:R-:W-:-:S04]  /*2070*/  IMAD R0, R3, 0x8, R6 ;  /* 0x0000000803007824 */ /* 0x000fc800078e0206 */
[----:B------:R-:W-:-:S05]  /*2080*/  VIADD R3, R0, 0x28 ;  /* 0x0000002800037836 */ /* 0x000fca0000000000 */
[----:B------:R-:W-:-:S04]  /*2090*/  PRMT R3, R22, 0x654, R3 ;  /* 0x0000065416037816 */ /* 0x000fc80000000003 */
[----:B------:R3:W-:Y:S03]  /*20a0*/  SYNCS.ARRIVE.TRANS64.RED.A1T0 RZ, [R3+URZ], RZ ;  /* 0x000000ff03ff79a7 */ /* 0x0007e6000810043f */
.L_x_33:
[----:B------:R-:W-:Y:S05]  /*20b0*/  BSYNC B0 ;  /* 0x0000000000007941 */ /* 0x000fea0003800000 */
.L_x_32:
[----:B------:R-:W-:Y:S05]  /*20c0*/  @P1 BRA `(.L_x_30) ;  /* 0x0000000000041947 */ /* 0x000fea0003800000 */
[----:B------:R-:W-:Y:S01]  /*20d0*/  BPT.TRAP 0x1 ;  /* 0x000000040000795c */ /* 0x000fe20000300000 */
.L_x_30:
[----:B------:R-:W4:Y:S01]  /*20e0*/  LDC R6, c[0x0][0x288] ;  /* 0x0000a200ff067b82 */ /* 0x000f220000000800 */
[----:B------:R-:W-:Y:S01]  /*20f0*/  IMAD.SHL.U32 R93, R93, 0x40, RZ ;  /* 0x000000405d5d7824 */ /* 0x000fe200078e00ff */
[----:B------:R-:W-:Y:S01]  /*2100*/  UIADD3 UR39, UR40, UR39, URZ ;  /* 0x0000002728277290 */ /* 0x000fe2000fffe03f */
[--C-:B------:R-:W-:Y:S01]  /*2110*/  SHF.R.U32.HI R0, RZ, 0x2, R18.reuse ;  /* 0x00000002ff007819 */ /* 0x100fe20000011612 */
[----:B------:R-:W-:Y:S01]  /*2120*/  IMAD.SHL.U32 R9, R92, 0x100, RZ ;  /* 0x000001005c097824 */ /* 0x000fe200078e00ff */
[C---:B01----:R-:W-:Y:S01]  /*2130*/  LOP3.LUT R4, R18.reuse, 0x60, RZ, 0xc0, !PT ;  /* 0x0000006012047812 */ /* 0x043fe200078ec0ff */
[----:B------:R-:W-:Y:S01]  /*2140*/  UISETP.GT.U32.AND UP0, UPT, UR39, 0x4, UPT ;  /* 0x000000042700788c */ /* 0x000fe2000bf04070 */
[----:B------:R-:W-:Y:S01]  /*2150*/  SHF.R.U32.HI R5, RZ, 0x7, R18 ;  /* 0x00000007ff057819 */ /* 0x000fe20000011612 */
[----:B------:R-:W-:Y:S01]  /*2160*/  IMAD.SHL.U32 R14, R18, 0x2, RZ ;  /* 0x00000002120e7824 */ /* 0x000fe200078e00ff */
[----:B---3--:R-:W-:Y:S01]  /*2170*/  LOP3.LUT R3, R0, 0x7, RZ, 0xc0, !PT ;  /* 0x0000000700037812 */ /* 0x008fe200078ec0ff */
[----:B------:R-:W-:Y:S01]  /*2180*/  ULDC UR7, c[0x0][0x284] ;  /* 0x0000a10000077ab9 */ /* 0x000fe20000000800 */
[----:B------:R-:W-:Y:S01]  /*2190*/  SHF.R.U32.HI R8, RZ, 0x1, R4 ;  /* 0x00000001ff087819 */ /* 0x000fe20000011604 */
[----:B------:R-:W-:Y:S01]  /*21a0*/  UISETP.LT.U32.AND UP0, UPT, UR40, 0x5, UP0 ;  /* 0x000000052800788c */ /* 0x000fe20008701070 */
[----:B------:R-:W-:Y:S01]  /*21b0*/  LOP3.LUT R0, R5, 0x1, RZ, 0xc0, !PT ;  /* 0x0000000105007812 */ /* 0x000fe200078ec0ff */
[----:B------:R-:W-:Y:S01]  /*21c0*/  UISETP.GE.U32.AND UP1, UPT, UR40, 0x5, UPT ;  /* 0x000000052800788c */ /* 0x000fe2000bf26070 */
[----:B------:R-:W-:Y:S01]  /*21d0*/  IADD3 R5, RZ, -R8, -R3 ;  /* 0x80000008ff057210 */ /* 0x000fe20007ffe803 */
[----:B------:R-:W-:Y:S01]  /*21e0*/  ULDC.64 UR8, c[0x0][0x5d0] ;  /* 0x0001740000087ab9 */ /* 0x000fe20000000a00 */
[----:B------:R-:W-:Y:S01]  /*21f0*/  SHF.R.S32.HI R96, RZ, 0x1f, R88 ;  /* 0x0000001fff607819 */ /* 0x000fe20000011458 */
[----:B------:R-:W-:Y:S01]  /*2200*/  IMAD.SHL.U32 R10, R0, 0x40, RZ ;  /* 0x00000040000a7824 */ /* 0x000fe200078e00ff */
[----:B------:R-:W-:Y:S01]  /*2210*/  LOP3.LUT R4, R18, 0x3, RZ, 0xc0, !PT ;  /* 0x0000000312047812 */ /* 0x000fe200078ec0ff */
[----:B------:R-:W-:Y:S01]  /*2220*/  UIMAD.WIDE.U32 UR4, UR39, -0x33333333, URZ ;  /* 0xcccccccd270478a5 */ /* 0x000fe2000f8e003f */
[C---:B------:R-:W-:Y:S01]  /*2230*/  LOP3.LUT R14, R93.reuse, 0x6, R14, 0xf8, !PT ;  /* 0x000000065d0e7812 */ /* 0x040fe200078ef80e */
[----:B------:R-:W-:Y:S01]  /*2240*/  USEL UR6, URZ, 0x1, !UP0 ;  /* 0x000000013f067887 */ /* 0x000fe2000c000000 */
[----:B------:R-:W-:Y:S01]  /*2250*/  IMAD R102, R0, -0x40, R5 ;  /* 0xffffffc000667824 */ /* 0x000fe200078e0205 */
[----:B----4-:R-:W-:Y:S01]  /*2260*/  ISETP.GE.AND P0, PT, R93, R6, PT ;  /* 0x000000065d00720c */ /* 0x010fe20003f06270 */
[----:B------:R-:W-:Y:S01]  /*2270*/  IMAD R7, R96, UR8, RZ ;  /* 0x0000000860077c24 */ /* 0x000fe2000f8e02ff */
[----:B------:R-:W-:Y:S01]  /*2280*/  SHF.R.S32.HI R15, RZ, 0x1f, R14 ;  /* 0x0000001fff0f7819 */ /* 0x000fe2000001140e */
[----:B------:R-:W-:Y:S01]  /*2290*/  IMAD R0, R4, -0x2, R6 ;  /* 0xfffffffe04007824 */ /* 0x000fe200078e0206 */
[C---:B------:R-:W-:Y:S01]  /*22a0*/  ISETP.GE.OR P0, PT, R9.reuse, UR7, P0 ;  /* 0x0000000709007c0c */ /* 0x040fe20008706670 */
[----:B------:R-:W-:Y:S01]  /*22b0*/  IMAD.WIDE R4, R92, 0x100, RZ ;  /* 0x000001005c047825 */ /* 0x000fe200078e02ff */
[----:B------:R-:W-:Y:S01]  /*22c0*/  USHF.R.U32.HI UR4, URZ, 0x2, UR5 ;  /* 0x000000023f047899 */ /* 0x000fe20008011605 */
[----:B------:R-:W-:Y:S01]  /*22d0*/  LOP3.LUT R3, R10, 0x40, R3, 0xe2, !PT ;  /* 0x000000400a037812 */ /* 0x000fe200078ee203 */
[----:B------:R-:W-:Y:S01]  /*22e0*/  ULOP3.LUT UR38, UR38, UR6, URZ, 0x3c, !UPT ;  /* 0x0000000626267292 */ /* 0x000fe2000f8e3c3f */
[C---:B------:R-:W-:Y:S01]  /*22f0*/  IMAD R11, R88.reuse, UR9, R7 ;  /* 0x00000009580b7c24 */ /* 0x040fe2000f8e0207 */
[----:B------:R-:W-:Y:S01]  /*2300*/  UIMAD UR39, UR4, -0x5, UR39 ;  /* 0xfffffffb042778a4 */ /* 0x000fe2000f8e0227 */
[----:B------:R-:W-:Y:S01]  /*2310*/  IMAD.WIDE.U32 R6, R88, UR8, R14 ;  /* 0x0000000858067c25 */ /* 0x000fe2000f8e000e */
[----:B------:R-:W-:Y:S01]  /*2320*/  @UP1 ULOP3.LUT UR38, UR38, 0x1, UR4, 0x78, !UPT ;  /* 0x0000000126261892 */ /* 0x000fe2000f8e7804 */
[----:B------:R-:W-:-:S02]  /*2330*/  IADD3 R102, -R9, UR7, R102 ;  /* 0x0000000709667c10 */ /* 0x000fc4000fffe166 */
[----:B------:R-:W-:Y:S01]  /*2340*/  LOP3.LUT R107, R4, R3, R8, 0xfe, !PT ;  /* 0x00000003046b7212 */ /* 0x000fe200078efe08 */
[----:B------:R-:W-:Y:S02]  /*2350*/  IMAD.IADD R3, R0, 0x1, -R93 ;  /* 0x0000000100037824 */ /* 0x000fe400078e0a5d */
[----:B------:R-:W-:Y:S02]  /*2360*/  IMAD.IADD R7, R7, 0x1, R11 ;  /* 0x0000000107077824 */ /* 0x000fe400078e020b */
[----:B------:R-:W-:Y:S01]  /*2370*/  IMAD.MOV.U32 R0, RZ, RZ, -0x1 ;  /* 0xffffffffff007424 */ /* 0x000fe200078e00ff */
[----:B------:R-:W-:Y:S06]  /*2380*/  @P0 BRA `(.L_x_34) ;  /* 0x0000003000f40947 */ /* 0x000fec0003800000 */
[----:B------:R-:W0:Y:S01]  /*2390*/  LDC.64 R20, c[0x0][0x5c8] ;  /* 0x00017200ff147b82 */ /* 0x000e220000000a00 */
[----:B------:R-:W-:Y:S01]  /*23a0*/  ULDC.64 UR4, c[0x0][0x5c0] ;  /* 0x0001700000047ab9 */ /* 0x000fe20000000a00 */
[----:B------:R-:W-:Y:S01]  /*23b0*/  BSSY B0, `(.L_x_34) ;  /* 0x000033a000007945 */ /* 0x000fe20003800000 */
[-C--:B0-----:R-:W-:Y:S01]  /*23c0*/  IMAD R8, R5, R20.reuse, RZ ;  /* 0x0000001405087224 */ /* 0x081fe200078e02ff */
[----:B------:R-:W-:Y:S01]  /*23d0*/  SHF.L.U64.HI R13, R20, 0x7, R21 ;  /* 0x00000007140d7819 */ /* 0x000fe20000010215 */
[----:B------:R-:W-:-:S04]  /*23e0*/  IMAD.WIDE.U32 R6, R107, R20, R6 ;  /* 0x000000146b067225 */ /* 0x000fc800078e0006 */
[----:B------:R-:W-:Y:S01]  /*23f0*/  IMAD R9, R107, R21, R8 ;  /* 0x000000156b097224 */ /* 0x000fe200078e0208 */
[----:B------:R-:W-:Y:S01]  /*2400*/  IADD3 R94, P0, R6, UR4, RZ ;  /* 0x00000004065e7c10 */ /* 0x000fe2000ff1e0ff */
[C---:B------:R-:W-:Y:S02]  /*2410*/  IMAD.SHL.U32 R11, R20.reuse, 0x80, RZ ;  /* 0x00000080140b7824 */ /* 0x040fe400078e00ff */
[----:B------:R-:W-:Y:S01]  /*2420*/  IMAD.IADD R9, R7, 0x1, R9 ;  /* 0x0000000107097824 */ /* 0x000fe200078e0209 */
[-C--:B------:R-:W-:Y:S02]  /*2430*/  LEA R6, P1, R20, R94.reuse, 0x3 ;  /* 0x0000005e14067211 */ /* 0x080fe400078218ff */
[----:B------:R-:W-:Y:S02]  /*2440*/  IADD3 R8, P2, R11, R94, RZ ;  /* 0x0000005e0b087210 */ /* 0x000fe40007f5e0ff */
[----:B------:R-:W-:Y:S02]  /*2450*/  IADD3.X R95, R9, UR5, RZ, P0, !PT ;  /* 0x00000005095f7c10 */ /* 0x000fe400087fe4ff */
[----:B-----5:R-:W-:-:S02]  /*2460*/  ISETP.NE.AND P0, PT, R90, RZ, PT ;  /* 0x000000ff5a00720c */ /* 0x020fc40003f05270 */
[----:B------:R-:W-:Y:S01]  /*2470*/  LEA.HI.X R7, R20, R95, R21, 0x3, P1 ;  /* 0x0000005f14077211 */ /* 0x000fe200008f1c15 */
[----:B------:R-:W-:Y:S01]  /*2480*/  IMAD.X R9, R13, 0x1, R95, P2 ;  /* 0x000000010d097824 */ /* 0x000fe200010e065f */
[----:B------:R-:W-:-:S05]  /*2490*/  IADD3 R10, P1, R11, R6, RZ ;  /* 0x000000060b0a7210 */ /* 0x000fca0007f3e0ff */
[----:B------:R-:W-:-:S04]  /*24a0*/  IMAD.X R11, R13, 0x1, R7, P1 ;  /* 0x000000010d0b7824 */ /* 0x000fc800008e0607 */
[----:B------:R-:W-:Y:S05]  /*24b0*/  @!P0 BRA `(.L_x_35) ;  /* 0x0000002400948947 */ /* 0x000fea0003800000 */
[----:B------:R-:W0:Y:S01]  /*24c0*/  LDC.64 R92, c[0x0][0x5b0] ;  /* 0x00016c00ff5c7b82 */ /* 0x000e220000000a00 */
[----:B------:R-:W-:Y:S01]  /*24d0*/  ULDC.64 UR4, c[0x0][0x5b8] ;  /* 0x00016e0000047ab9 */ /* 0x000fe20000000a00 */
[----:B------:R-:W-:Y:S01]  /*24e0*/  ISETP.GE.AND P0, PT, R102, 0x1, PT ;  /* 0x000000016600780c */ /* 0x000fe20003f06270 */
[----:B------:R-:W-:Y:S01]  /*24f0*/  IMAD R21, R96, UR4, RZ ;  /* 0x0000000460157c24 */ /* 0x000fe2000f8e02ff */
[----:B------:R-:W-:Y:S01]  /*2500*/  BSSY B1, `(.L_x_36) ;  /* 0x0000010000017945 */ /* 0x000fe20003800000 */
[C---:B------:R-:W-:Y:S01]  /*2510*/  IMAD.WIDE.U32 R14, R88.reuse, UR4, R14 ;  /* 0x00000004580e7c25 */ /* 0x040fe2000f8e000e */
[----:B------:R-:W-:Y:S02]  /*2520*/  ISETP.LT.OR P3, PT, R3, 0x1, !P0 ;  /* 0x000000010300780c */ /* 0x000fe40004761670 */
[----:B------:R-:W1:Y:S01]  /*2530*/  LDC.64 R12, c[0x0][0x5a8] ;  /* 0x00016a00ff0c7b82 */ /* 0x000e620000000a00 */
[----:B------:R-:W-:Y:S02]  /*2540*/  IMAD R21, R88, UR5, R21 ;  /* 0x0000000558157c24 */ /* 0x000fe4000f8e0215 */
[----:B------:R-:W-:-:S02]  /*2550*/  IMAD.MOV.U32 R20, RZ, RZ, R14 ;  /* 0x000000ffff147224 */ /* 0x000fc400078e000e */
[----:B------:R-:W-:Y:S02]  /*2560*/  IMAD.IADD R21, R15, 0x1, R21 ;  /* 0x000000010f157824 */ /* 0x000fe400078e0215 */
[-C--:B0-----:R-:W-:Y:S01]  /*2570*/  IMAD R88, R5, R92.reuse, RZ ;  /* 0x0000005c05587224 */ /* 0x081fe200078e02ff */
[----:B------:R-:W-:Y:S01]  /*2580*/  SHF.L.U64.HI R99, R92, 0x3, R93 ;  /* 0x000000035c637819 */ /* 0x000fe2000001025d */
[----:B------:R-:W-:-:S04]  /*2590*/  IMAD.WIDE.U32 R96, R107, R92, R20 ;  /* 0x0000005c6b607225 */ /* 0x000fc800078e0014 */
[----:B------:R-:W-:Y:S01]  /*25a0*/  IMAD R105, R107, R93, R88 ;  /* 0x0000005d6b697224 */ /* 0x000fe200078e0258 */
[----:B-1----:R-:W-:Y:S01]  /*25b0*/  IADD3 R96, P1, R96, R12, RZ ;  /* 0x0000000c60607210 */ /* 0x002fe20007f3e0ff */
[----:B------:R-:W-:-:S03]  /*25c0*/  IMAD.SHL.U32 R98, R92, 0x8, RZ ;  /* 0x000000085c627824 */ /* 0x000fc600078e00ff */
[----:B------:R-:W-:Y:S01]  /*25d0*/  IADD3.X R97, R13, R97, R105, P1, !PT ;  /* 0x000000610d617210 */ /* 0x000fe20000ffe469 */
[----:B------:R-:W-:Y:S08]  /*25e0*/  @P3 BRA `(.L_x_37) ;  /* 0x0000000000043947 */ /* 0x000ff00003800000 */
[----:B--2---:R0:W5:Y:S02]  /*25f0*/  LDG.E.U8 R91, desc[UR36][R96.64] ;  /* 0x00000024605b7981 */ /* 0x004164000c1e1100 */
.L_x_37:
[----:B------:R-:W-:Y:S05]  /*2600*/  BSYNC B1 ;  /* 0x0000000000017941 */ /* 0x000fea0003800000 */
.L_x_36:
[----:B-----5:R-:W-:Y:S01]  /*2610*/  LOP3.LUT R88, R91, 0xffff, RZ, 0xc0, !PT ;  /* 0x0000ffff5b587812 */ /* 0x020fe200078ec0ff */
[----:B------:R-:W-:Y:S01]  /*2620*/  IMAD.WIDE.U32 R100, R107, R92, R98 ;  /* 0x0000005c6b647225 */ /* 0x000fe200078e0062 */
[----:B------:R-:W-:Y:S01]  /*2630*/  ISETP.LT.OR P4, PT, R3, 0x2, !P0 ;  /* 0x000000020300780c */ /* 0x000fe20004781670 */
[----:B------:R-:W-:Y:S01]  /*2640*/  BSSY B1, `(.L_x_38) ;  /* 0x000000e000017945 */ /* 0x000fe20003800000 */
[----:B------:R-:W-:Y:S01]  /*2650*/  PRMT R103, R88, 0x8880, RZ ;  /* 0x0000888058677816 */ /* 0x000fe200000000ff */
[----:B------:R-:W-:Y:S01]  /*2660*/  IMAD.IADD R101, R105, 0x1, R101 ;  /* 0x0000000169657824 */ /* 0x000fe200078e0265 */
[----:B------:R-:W-:Y:S02]  /*2670*/  IADD3 R100, P2, P5, R14, R12, R100 ;  /* 0x0000000c0e647210 */ /* 0x000fe40007d5e064 */
[----:B------:R-:W-:Y:S01]  /*2680*/  ISETP.GE.AND P1, PT, R102, 0x9, PT ;  /* 0x000000096600780c */ /* 0x000fe20003f26270 */
[----:B------:R-:W-:Y:S01]  /*2690*/  IMAD R88, R103, R90, RZ ;  /* 0x0000005a67587224 */ /* 0x000fe200078e02ff */
[----:B------:R-:W-:-:S02]  /*26a0*/  IADD3.X R101, R21, R13, R101, P2, P5 ;  /* 0x0000000d15657210 */ /* 0x000fc400017ea465 */
[----:B------:R-:W-:Y:S01]  /*26b0*/  ISETP.LT.OR P2, PT, R3, 0x1, !P1 ;  /* 0x000000010300780c */ /* 0x000fe20004f41670 */
[----:B------:R-:W-:-:S05]  /*26c0*/  @!P3 IMAD R103, R56, R89, R88 ;  /* 0x000000593867b224 */ /* 0x000fca00078e0258 */
[----:B------:R1:W-:Y:S01]  /*26d0*/  @!P3 STG.E.U8 desc[UR36][R94.64], R103 ;  /* 0x000000675e00b986 */ /* 0x0003e2000c101124 */
[----:B------:R-:W-:Y:S06]  /*26e0*/  @P4 BRA `(.L_x_39) ;  /* 0x00000000000c4947 */ /* 0x000fec0003800000 */
[----:B--2---:R-:W1:Y:S02]  /*26f0*/  LDG.E.U8 R91, desc[UR36][R96.64+0x1] ;  /* 0x00000124605b7981 */ /* 0x004e64000c1e1100 */
[----:B-1----:R-:W-:-:S05]  /*2700*/  PRMT R103, R91, 0x8880, RZ ;  /* 0x000088805b677816 */ /* 0x002fca00000000ff */
[----:B------:R-:W-:-:S07]  /*2710*/  IMAD R88, R103, R90, RZ ;  /* 0x0000005a67587224 */ /* 0x000fce00078e02ff */
.L_x_39:
[----:B------:R-:W-:Y:S05]  /*2720*/  BSYNC B1 ;  /* 0x0000000000017941 */ /* 0x000fea0003800000 */
.L_x_38:
[----:B------:R-:W-:Y:S01]  /*2730*/  @!P4 IMAD R57, R57, R89, R88 ;  /* 0x000000593939c224 */ /* 0x000fe200078e0258 */
[----:B------:R-:W-:Y:S04]  /*2740*/  BSSY B1, `(.L_x_40) ;  /* 0x0000006000017945 */ /* 0x000fe80003800000 */
[----:B------:R3:W-:Y:S01]  /*2750*/  @!P4 STG.E.U8 desc[UR36][R94.64+0x1], R57 ;  /* 0x000001395e00c986 */ /* 0x0007e2000c101124 */
[----:B------:R-:W-:Y:S05]  /*2760*/  @P2 BRA `(.L_x_41) ;  /* 0x00000000000c2947 */ /* 0x000fea0003800000 */
[----:B--2---:R-:W3:Y:S02]  /*2770*/  LDG.E.U8 R91, desc[UR36][R100.64] ;  /* 0x00000024645b7981 */ /* 0x004ee4000c1e1100 */
[----:B---3--:R-:W-:-:S05]  /*2780*/  PRMT R57, R91, 0x8880, RZ ;  /* 0x000088805b397816 */ /* 0x008fca00000000ff */
[----:B------:R-:W-:-:S07]  /*2790*/  IMAD R88, R57, R90, RZ ;  /* 0x0000005a39587224 */ /* 0x000fce00078e02ff */
.L_x_41:
[----:B------:R-:W-:Y:S05]  /*27a0*/  BSYNC B1 ;  /* 0x0000000000017941 */ /* 0x000fea0003800000 */
.L_x_40:
[C---:B------:R-:W-:Y:S01]  /*27b0*/  ISETP.LT.OR P4, PT, R3.reuse, 0x2, !P1 ;  /* 0x000000020300780c */ /* 0x040fe20004f81670 */
[----:B---3--:R-:W-:Y:S01]  /*27c0*/  @!P2 IMAD R57, R58, R89, R88 ;  /* 0x000000593a39a224 */ /* 0x008fe200078e0258 */
[----:B------:R-:W-:Y:S01]  /*27d0*/  BSSY B1, `(.L_x_42) ;  /* 0x0000009000017945 */ /* 0x000fe20003800000 */
[C---:B------:R-:W-:Y:S02]  /*27e0*/  ISETP.LT.OR P3, PT, R3.reuse, 0x9, !P0 ;  /* 0x000000090300780c */ /* 0x040fe40004761670 */
[C---:B------:R-:W-:Y:S01]  /*27f0*/  ISETP.LT.OR P5, PT, R3.reuse, 0xa, !P0 ;  /* 0x0000000a0300780c */ /* 0x040fe200047a1670 */
[----:B------:R3:W-:Y:S01]  /*2800*/  @!P2 STG.E.U8 desc[UR36][R6.64], R57 ;  /* 0x000000390600a986 */ /* 0x0007e2000c101124 */
[----:B------:R-:W-:-:S06]  /*2810*/  ISETP.LT.OR P2, PT, R3, 0x9, !P1 ;  /* 0x000000090300780c */ /* 0x000fcc0004f41670 */
[----:B------:R-:W-:Y:S07]  /*2820*/  @P4 BRA `(.L_x_43) ;  /* 0x00000000000c4947 */ /* 0x000fee0003800000 */
[----:B--2---:R-:W3:Y:S02]  /*2830*/  LDG.E.U8 R91, desc[UR36][R100.64+0x1] ;  /* 0x00000124645b7981 */ /* 0x004ee4000c1e1100 */
[----:B---3--:R-:W-:-:S05]  /*2840*/  PRMT R57, R91, 0x8880, RZ ;  /* 0x000088805b397816 */ /* 0x008fca00000000ff */
[----:B------:R-:W-:-:S07]  /*2850*/  IMAD R88, R57, R90, RZ ;  /* 0x0000005a39587224 */ /* 0x000fce00078e02ff */
.L_x_43:
[----:B------:R-:W-:Y:S05]  /*2860*/  BSYNC B1 ;  /* 0x0000000000017941 */ /* 0x000fea0003800000 */
.L_x_42:
[----:B------:R-:W-:Y:S01]  /*2870*/  @!P4 IMAD R59, R59, R89, R88 ;  /* 0x000000593b3bc224 */ /* 0x000fe200078e0258 */
[----:B------:R-:W-:Y:S04]  /*2880*/  BSSY B1, `(.L_x_44) ;  /* 0x0000006000017945 */ /* 0x000fe80003800000 */
[----:B------:R4:W-:Y:S01]  /*2890*/  @!P4 STG.E.U8 desc[UR36][R6.64+0x1], R59 ;  /* 0x0000013b0600c986 */ /* 0x0009e2000c101124 */
[----:B------:R-:W-:Y:S05]  /*28a0*/  @P3 BRA `(.L_x_45) ;  /* 0x00000000000c3947 */ /* 0x000fea0003800000 */
[----:B--2---:R-:W3:Y:S02]  /*28b0*/  LDG.E.U8 R91, desc[UR36][R96.64+0x8] ;  /* 0x00000824605b7981 */ /* 0x004ee4000c1e1100 */
[----:B---3--:R-:W-:-:S05]  /*28c0*/  PRMT R57, R91, 0x8880, RZ ;  /* 0x000088805b397816 */ /* 0x008fca00000000ff */
[----:B------:R-:W-:-:S07]  /*28d0*/  IMAD R88, R57, R90, RZ ;  /* 0x0000005a39587224 */ /* 0x000fce00078e02ff */
.L_x_45:
[----:B------:R-:W-:Y:S05]  /*28e0*/  BSYNC B1 ;  /* 0x0000000000017941 */ /* 0x000fea0003800000 */
.L_x_44:
[----:B---3--:R-:W-:Y:S01]  /*28f0*/  @!P3 IMAD R57, R60, R89, R88 ;  /* 0x000000593c39b224 */ /* 0x008fe200078e0258 */
[----:B------:R-:W-:Y:S04]  /*2900*/  BSSY B1, `(.L_x_46) ;  /* 0x0000006000017945 */ /* 0x000fe80003800000 */
[----:B------:R3:W-:Y:S01]  /*2910*/  @!P3 STG.E.U8 desc[UR36][R94.64+0x8], R57 ;  /* 0x000008395e00b986 */ /* 0x0007e2000c101124 */
[----:B------:R-:W-:Y:S05]  /*2920*/  @P5 BRA `(.L_x_47) ;  /* 0x00000000000c5947 */ /* 0x000fea0003800000 */
[----:B--2---:R-:W3:Y:S02]  /*2930*/  LDG.E.U8 R91, desc[UR36][R96.64+0x9] ;  /* 0x00000924605b7981 */ /* 0x004ee4000c1e1100 */
[----:B---3--:R-:W-:-:S05]  /*2940*/  PRMT R57, R91, 0x8880, RZ ;  /* 0x000088805b397816 */ /* 0x008fca00000000ff */
[----:B------:R-:W-:-:S07]  /*2950*/  IMAD R88, R57, R90, RZ ;  /* 0x0000005a39587224 */ /* 0x000fce00078e02ff */
.L_x_47:
[----:B------:R-:W-:Y:S05]  /*2960*/  BSYNC B1 ;  /* 0x0000000000017941 */ /* 0x000fea0003800000 */
.L_x_46:
[----:B------:R-:W-:Y:S01]  /*2970*/  @!P5 IMAD R61, R61, R89, R88 ;  /* 0x000000593d3dd224 */ /* 0x000fe200078e0258 */
[----:B------:R-:W-:Y:S04]  /*2980*/  BSSY B1, `(.L_x_48) ;  /* 0x0000006000017945 */ /* 0x000fe80003800000 */
[----:B------:R0:W-:Y:S01]  /*2990*/  @!P5 STG.E.U8 desc[UR36][R94.64+0x9], R61 ;  /* 0x0000093d5e00d986 */ /* 0x0001e2000c101124 */
[----:B------:R-:W-:Y:S05]  /*29a0*/  @P2 BRA `(.L_x_49) ;  /* 0x00000000000c2947 */ /* 0x000fea0003800000 */
[----:B--2---:R-:W3:Y:S02]  /*29b0*/  LDG.E.U8 R91, desc[UR36][R100.64+0x8] ;  /* 0x00000824645b7981 */ /* 0x004ee4000c1e1100 */
[----:B---3--:R-:W-:-:S05]  /*29c0*/  PRMT R57, R91, 0x8880, RZ ;  /* 0x000088805b397816 */ /* 0x008fca00000000ff */
[----:B------:R-:W-:-:S07]  /*29d0*/  IMAD R88, R57, R90, RZ ;  /* 0x0000005a39587224 */ /* 0x000fce00078e02ff */
.L_x_49:
[----:B------:R-:W-:Y:S05]  /*29e0*/  BSYNC B1 ;  /* 0x0000000000017941 */ /* 0x000fea0003800000 */
.L_x_48:
        /* <DEDUP_REMOVED lines=11> */
.L_x_51:
[----:B------:R-:W-:Y:S05]  /*2aa0*/  BSYNC B1 ;  /* 0x0000000000017941 */ /* 0x000fea0003800000 */
.L_x_50:
[----:B------:R-:W-:Y:S01]  /*2ab0*/  @!P4 IMAD R63, R63, R89, R88 ;  /* 0x000000593f3fc224 */ /* 0x000fe200078e0258 */
[----:B------:R-:W-:Y:S04]  /*2ac0*/  BSSY B1, `(.L_x_52) ;  /* 0x0000006000017945 */ /* 0x000fe80003800000 */
[----:B------:R0:W-:Y:S01]  /*2ad0*/  @!P4 STG.E.U8 desc[UR36][R6.64+0x9], R63 ;  /* 0x0000093f0600c986 */ /* 0x0001e2000c101124 */
[----:B------:R-:W-:Y:S05]  /*2ae0*/  @P3 BRA `(.L_x_53) ;  /* 0x00000000000c3947 */ /* 0x000fea0003800000 */
[----:B--2---:R-:W3:Y:S02]  /*2af0*/  LDG.E.U8 R91, desc[UR36][R96.64+0x10] ;  /* 0x00001024605b7981 */ /* 0x004ee4000c1e1100 */
[----:B---3--:R-:W-:-:S05]  /*2b00*/  PRMT R57, R91, 0x8880, RZ ;  /* 0x000088805b397816 */ /* 0x008fca00000000ff */
[----:B------:R-:W-:-:S07]  /*2b10*/  IMAD R88, R57, R90, RZ ;  /* 0x0000005a39587224 */ /* 0x000fce00078e02ff */
.L_x_53:
[----:B------:R-:W-:Y:S05]  /*2b20*/  BSYNC B1 ;  /* 0x0000000000017941 */ /* 0x000fea0003800000 */
.L_x_52:
[----:B---3--:R-:W-:Y:S01]  /*2b30*/  @!P3 IMAD R57, R64, R89, R88 ;  /* 0x000000594039b224 */ /* 0x008fe200078e0258 */
[----:B------:R-:W-:Y:S04]  /*2b40*/  BSSY B1, `(.L_x_54) ;  /* 0x0000006000017945 */ /* 0x000fe80003800000 */
[----:B------:R3:W-:Y:S01]  /*2b50*/  @!P3 STG.E.U8 desc[UR36][R94.64+0x10], R57 ;  /* 0x000010395e00b986 */ /* 0x0007e2000c101124 */
[----:B------:R-:W-:Y:S05]  /*2b60*/  @P5 BRA `(.L_x_55) ;  /* 0x00000000000c5947 */ /* 0x000fea0003800000 */
[----:B--2---:R-:W3:Y:S02]  /*2b70*/  LDG.E.U8 R91, desc[UR36][R96.64+0x11] ;  /* 0x00001124605b7981 */ /* 0x004ee4000c1e1100 */
[----:B---3--:R-:W-:-:S05]  /*2b80*/  PRMT R57, R91, 0x8880, RZ ;  /* 0x000088805b397816 */ /* 0x008fca00000000ff */
[----:B------:R-:W-:-:S07]  /*2b90*/  IMAD R88, R57, R90, RZ ;  /* 0x0000005a39587224 */ /* 0x000fce00078e02ff */
.L_x_55:
[----:B------:R-:W-:Y:S05]  /*2ba0*/  BSYNC B1 ;  /* 0x0000000000017941 */ /* 0x000fea0003800000 */
.L_x_54:
[----:B------:R-:W-:Y:S01]  /*2bb0*/  @!P5 IMAD R65, R65, R89, R88 ;  /* 0x000000594141d224 */ /* 0x000fe200078e0258 */
[----:B------:R-:W-:Y:S04]  /*2bc0*/  BSSY B1, `(.L_x_56) ;  /* 0x0000006000017945 */ /* 0x000fe80003800000 */
[----:B------:R0:W-:Y:S01]  /*2bd0*/  @!P5 STG.E.U8 desc[UR36][R94.64+0x11], R65 ;  /* 0x000011415e00d986 */ /* 0x0001e2000c101124 */
[----:B------:R-:W-:Y:S05]  /*2be0*/  @P2 BRA `(.L_x_57) ;  /* 0x00000000000c2947 */ /* 0x000fea0003800000 */
[----:B--2---:R-:W3:Y:S02]  /*2bf0*/  LDG.E.U8 R91, desc[UR36][R100.64+0x10] ;  /* 0x00001024645b7981 */ /* 0x004ee4000c1e1100 */
[----:B---3--:R-:W-:-:S05]  /*2c00*/  PRMT R57, R91, 0x8880, RZ ;  /* 0x000088805b397816 */ /* 0x008fca00000000ff */
[----:B------:R-:W-:-:S07]  /*2c10*/  IMAD R88, R57, R90, RZ ;  /* 0x0000005a39587224 */ /* 0x000fce00078e02ff */
.L_x_57:
[----:B------:R-:W-:Y:S05]  /*2c20*/  BSYNC B1 ;  /* 0x0000000000017941 */ /* 0x000fea0003800000 */
.L_x_56:
        /* <DEDUP_REMOVED lines=11> */
.L_x_59:
[----:B------:R-:W-:Y:S05]  /*2ce0*/  BSYNC B1 ;  /* 0x0000000000017941 */ /* 0x000fea0003800000 */
.L_x_58:
[----:B------:R-:W-:Y:S01]  /*2cf0*/  @!P4 IMAD R67, R67, R89, R88 ;  /* 0x000000594343c224 */ /* 0x000fe200078e0258 */
[----:B------:R-:W-:Y:S04]  /*2d00*/  BSSY B1, `(.L_x_60) ;  /* 0x0000006000017945 */ /* 0x000fe80003800000 */
[----:B------:R0:W-:Y:S01]  /*2d10*/  @!P4 STG.E.U8 desc[UR36][R6.64+0x11], R67 ;  /* 0x000011430600c986 */ /* 0x0001e2000c101124 */
[----:B------:R-:W-:Y:S05]  /*2d20*/  @P3 BRA `(.L_x_61) ;  /* 0x00000000000c3947 */ /* 0x000fea0003800000 */
[----:B--2---:R-:W3:Y:S02]  /*2d30*/  LDG.E.U8 R91, desc[UR36][R96.64+0x18] ;  /* 0x00001824605b7981 */ /* 0x004ee4000c1e1100 */
[----:B---3--:R-:W-:-:S05]  /*2d40*/  PRMT R57, R91, 0x8880, RZ ;  /* 0x000088805b397816 */ /* 0x008fca00000000ff */
[----:B------:R-:W-:-:S07]  /*2d50*/  IMAD R88, R57, R90, RZ ;  /* 0x0000005a39587224 */ /* 0x000fce00078e02ff */
.L_x_61:
[----:B------:R-:W-:Y:S05]  /*2d60*/  BSYNC B1 ;  /* 0x0000000000017941 */ /* 0x000fea0003800000 */
.L_x_60:
[----:B---3--:R-:W-:Y:S01]  /*2d70*/  @!P3 IMAD R57, R68, R89, R88 ;  /* 0x000000594439b224 */ /* 0x008fe200078e0258 */
[----:B------:R-:W-:Y:S04]  /*2d80*/  BSSY B1, `(.L_x_62) ;  /* 0x0000006000017945 */ /* 0x000fe80003800000 */
[----:B------:R3:W-:Y:S01]  /*2d90*/  @!P3 STG.E.U8 desc[UR36][R94.64+0x18], R57 ;  /* 0x000018395e00b986 */ /* 0x0007e2000c101124 */
[----:B------:R-:W-:Y:S05]  /*2da0*/  @P5 BRA `(.L_x_63) ;  /* 0x00000000000c5947 */ /* 0x000fea0003800000 */
[----:B--2---:R-:W3:Y:S02]  /*2db0*/  LDG.E.U8 R91, desc[UR36][R96.64+0x19] ;  /* 0x00001924605b7981 */ /* 0x004ee4000c1e1100 */
[----:B---3--:R-:W-:-:S05]  /*2dc0*/  PRMT R57, R91, 0x8880, RZ ;  /* 0x000088805b397816 */ /* 0x008fca00000000ff */
[----:B------:R-:W-:-:S07]  /*2dd0*/  IMAD R88, R57, R90, RZ ;  /* 0x0000005a39587224 */ /* 0x000fce00078e02ff */
.L_x_63:
[----:B------:R-:W-:Y:S05]  /*2de0*/  BSYNC B1 ;  /* 0x0000000000017941 */ /* 0x000fea0003800000 */
.L_x_62:
[----:B------:R-:W-:Y:S01]  /*2df0*/  @!P5 IMAD R69, R69, R89, R88 ;  /* 0x000000594545d224 */ /* 0x000fe200078e0258 */
[----:B------:R-:W-:Y:S04]  /*2e00*/  BSSY B1, `(.L_x_64) ;  /* 0x0000006000017945 */ /* 0x000fe80003800000 */
[----:B------:R0:W-:Y:S01]  /*2e10*/  @!P5 STG.E.U8 desc[UR36][R94.64+0x19], R69 ;  /* 0x000019455e00d986 */ /* 0x0001e2000c101124 */
[----:B------:R-:W-:Y:S05]  /*2e20*/  @P2 BRA `(.L_x_65) ;  /* 0x00000000000c2947 */ /* 0x000fea0003800000 */
[----:B--2---:R-:W3:Y:S02]  /*2e30*/  LDG.E.U8 R91, desc[UR36][R100.64+0x18] ;  /* 0x00001824645b7981 */ /* 0x004ee4000c1e1100 */
[----:B---3--:R-:W-:-:S05]  /*2e40*/  PRMT R57, R91, 0x8880, RZ ;  /* 0x000088805b397816 */ /* 0x008fca00000000ff */
[----:B------:R-:W-:-:S07]  /*2e50*/  IMAD R88, R57, R90, RZ ;  /* 0x0000005a39587224 */ /* 0x000fce00078e02ff */
.L_x_65:
[----:B------:R-:W-:Y:S05]  /*2e60*/  BSYNC B1 ;  /* 0x0000000000017941 */ /* 0x000fea0003800000 */
.L_x_64:
        /* <DEDUP_REMOVED lines=11> */
.L_x_67:
[----:B------:R-:W-:Y:S05]  /*2f20*/  BSYNC B1 ;  /* 0x0000000000017941 */ /* 0x000fea0003800000 */
.L_x_66:
[----:B------:R-:W-:Y:S01]  /*2f30*/  @!P4 IMAD R71, R71, R89, R88 ;  /* 0x000000594747c224 */ /* 0x000fe200078e0258 */
[----:B------:R-:W-:Y:S04]  /*2f40*/  BSSY B1, `(.L_x_68) ;  /* 0x0000006000017945 */ /* 0x000fe80003800000 */
[----:B------:R0:W-:Y:S01]  /*2f50*/  @!P4 STG.E.U8 desc[UR36][R6.64+0x19], R71 ;  /* 0x000019470600c986 */ /* 0x0001e2000c101124 */
[----:B------:R-:W-:Y:S05]  /*2f60*/  @P3 BRA `(.L_x_69) ;  /* 0x00000000000c3947 */ /* 0x000fea0003800000 */
[----:B--2---:R-:W3:Y:S02]  /*2f70*/  LDG.E.U8 R91, desc[UR36][R96.64+0x20] ;  /* 0x00002024605b7981 */ /* 0x004ee4000c1e1100 */
[----:B---3--:R-:W-:-:S05]  /*2f80*/  PRMT R57, R91, 0x8880, RZ ;  /* 0x000088805b397816 */ /* 0x008fca00000000ff */
[----:B------:R-:W-:-:S07]  /*2f90*/  IMAD R88, R57, R90, RZ ;  /* 0x0000005a39587224 */ /* 0x000fce00078e02ff */
.L_x_69:
[----:B------:R-:W-:Y:S05]  /*2fa0*/  BSYNC B1 ;  /* 0x0000000000017941 */ /* 0x000fea0003800000 */
.L_x_68:
[----:B---3--:R-:W-:Y:S01]  /*2fb0*/  @!P3 IMAD R57, R72, R89, R88 ;  /* 0x000000594839b224 */ /* 0x008fe200078e0258 */
[----:B------:R-:W-:Y:S04]  /*2fc0*/  BSSY B1, `(.L_x_70) ;  /* 0x0000006000017945 */ /* 0x000fe80003800000 */
[----:B------:R3:W-:Y:S01]  /*2fd0*/  @!P3 STG.E.U8 desc[UR36][R94.64+0x20], R57 ;  /* 0x000020395e00b986 */ /* 0x0007e2000c101124 */
[----:B------:R-:W-:Y:S05]  /*2fe0*/  @P5 BRA `(.L_x_71) ;  /* 0x00000000000c5947 */ /* 0x000fea0003800000 */
[----:B--2---:R-:W3:Y:S02]  /*2ff0*/  LDG.E.U8 R91, desc[UR36][R96.64+0x21] ;  /* 0x00002124605b7981 */ /* 0x004ee4000c1e1100 */
[----:B---3--:R-:W-:-:S05]  /*3000*/  PRMT R57, R91, 0x8880, RZ ;  /* 0x000088805b397816 */ /* 0x008fca00000000ff */
[----:B------:R-:W-:-:S07]  /*3010*/  IMAD R88, R57, R90, RZ ;  /* 0x0000005a39587224 */ /* 0x000fce00078e02ff */
.L_x_71:
[----:B------:R-:W-:Y:S05]  /*3020*/  BSYNC B1 ;  /* 0x0000000000017941 */ /* 0x000fea0003800000 */
.L_x_70:
[----:B------:R-:W-:Y:S01]  /*3030*/  @!P5 IMAD R73, R73, R89, R88 ;  /* 0x000000594949d224 */ /* 0x000fe200078e0258 */
[----:B------:R-:W-:Y:S04]  /*3040*/  BSSY B1, `(.L_x_72) ;  /* 0x0000006000017945 */ /* 0x000fe80003800000 */
[----:B------:R0:W-:Y:S01]  /*3050*/  @!P5 STG.E.U8 desc[UR36][R94.64+0x21], R73 ;  /* 0x000021495e00d986 */ /* 0x0001e2000c101124 */
[----:B------:R-:W-:Y:S05]  /*3060*/  @P2 BRA `(.L_x_73) ;  /* 0x00000000000c2947 */ /* 0x000fea0003800000 */
[----:B--2---:R-:W3:Y:S02]  /*3070*/  LDG.E.U8 R91, desc[UR36][R100.64+0x20] ;  /* 0x00002024645b7981 */ /* 0x004ee4000c1e1100 */
[----:B---3--:R-:W-:-:S05]  /*3080*/  PRMT R57, R91, 0x8880, RZ ;  /* 0x000088805b397816 */ /* 0x008fca00000000ff */
[----:B------:R-:W-:-:S07]  /*3090*/  IMAD R88, R57, R90, RZ ;  /* 0x0000005a39587224 */ /* 0x000fce00078e02ff */
.L_x_73:
[----:B------:R-:W-:Y:S05]  /*30a0*/  BSYNC B1 ;  /* 0x0000000000017941 */ /* 0x000fea0003800000 */
.L_x_72:
        /* <DEDUP_REMOVED lines=11> */
.L_x_75:
[----:B------:R-:W-:Y:S05]  /*3160*/  BSYNC B1 ;  /* 0x0000000000017941 */ /* 0x000fea0003800000 */
.L_x_74:
[----:B------:R-:W-:Y:S01]  /*3170*/  @!P4 IMAD R75, R75, R89, R88 ;  /* 0x000000594b4bc224 */ /* 0x000fe200078e0258 */
[----:B------:R-:W-:Y:S04]  /*3180*/  BSSY B1, `(.L_x_76) ;  /* 0x0000006000017945 */ /* 0x000fe80003800000 */
[----:B------:R0:W-:Y:S01]  /*3190*/  @!P4 STG.E.U8 desc[UR36][R6.64+0x21], R75 ;  /* 0x0000214b0600c986 */ /* 0x0001e2000c101124 */
[----:B------:R-:W-:Y:S05]  /*31a0*/  @P3 BRA `(.L_x_77) ;  /* 0x00000000000c3947 */ /* 0x000fea0003800000 */
[----:B--2---:R-:W3:Y:S02]  /*31b0*/  LDG.E.U8 R91, desc[UR36][R96.64+0x28] ;  /* 0x00002824605b7981 */ /* 0x004ee4000c1e1100 */
[----:B---3--:R-:W-:-:S05]  /*31c0*/  PRMT R57, R91, 0x8880, RZ ;  /* 0x000088805b397816 */ /* 0x008fca00000000ff */
[----:B------:R-:W-:-:S07]  /*31d0*/  IMAD R88, R57, R90, RZ ;  /* 0x0000005a39587224 */ /* 0x000fce00078e02ff */
.L_x_77:
[----:B------:R-:W-:Y:S05]  /*31e0*/  BSYNC B1 ;  /* 0x0000000000017941 */ /* 0x000fea0003800000 */
.L_x_76:
[----:B---3--:R-:W-:Y:S01]  /*31f0*/  @!P3 IMAD R57, R76, R89, R88 ;  /* 0x000000594c39b224 */ /* 0x008fe200078e0258 */
[----:B------:R-:W-:Y:S04]  /*3200*/  BSSY B1, `(.L_x_78) ;  /* 0x0000006000017945 */ /* 0x000fe80003800000 */
[----:B------:R3:W-:Y:S01]  /*3210*/  @!P3 STG.E.U8 desc[UR36][R94.64+0x28], R57 ;  /* 0x000028395e00b986 */ /* 0x0007e2000c101124 */
[----:B------:R-:W-:Y:S05]  /*3220*/  @P5 BRA `(.L_x_79) ;  /* 0x00000000000c5947 */ /* 0x000fea0003800000 */
[----:B--2---:R-:W3:Y:S02]  /*3230*/  LDG.E.U8 R91, desc[UR36][R96.64+0x29] ;  /* 0x00002924605b7981 */ /* 0x004ee4000c1e1100 */
[----:B---3--:R-:W-:-:S05]  /*3240*/  PRMT R57, R91, 0x8880, RZ ;  /* 0x000088805b397816 */ /* 0x008fca00000000ff */
[----:B------:R-:W-:-:S07]  /*3250*/  IMAD R88, R57, R90, RZ ;  /* 0x0000005a39587224 */ /* 0x000fce00078e02ff */
.L_x_79:
[----:B------:R-:W-:Y:S05]  /*3260*/  BSYNC B1 ;  /* 0x0000000000017941 */ /* 0x000fea0003800000 */
.L_x_78:
[----:B------:R-:W-:Y:S01]  /*3270*/  @!P5 IMAD R77, R77, R89, R88 ;  /* 0x000000594d4dd224 */ /* 0x000fe200078e0258 */
[----:B------:R-:W-:Y:S04]  /*3280*/  BSSY B1, `(.L_x_80) ;  /* 0x0000006000017945 */ /* 0x000fe80003800000 */
[----:B------:R0:W-:Y:S01]  /*3290*/  @!P5 STG.E.U8 desc[UR36][R94.64+0x29], R77 ;  /* 0x0000294d5e00d986 */ /* 0x0001e2000c101124 */
[----:B------:R-:W-:Y:S05]  /*32a0*/  @P2 BRA `(.L_x_81) ;  /* 0x00000000000c2947 */ /* 0x000fea0003800000 */
[----:B--2---:R-:W3:Y:S02]  /*32b0*/  LDG.E.U8 R91, desc[UR36][R100.64+0x28] ;  /* 0x00002824645b7981 */ /* 0x004ee4000c1e1100 */
[----:B---3--:R-:W-:-:S05]  /*32c0*/  PRMT R57, R91, 0x8880, RZ ;  /* 0x000088805b397816 */ /* 0x008fca00000000ff */
[----:B------:R-:W-:-:S07]  /*32d0*/  IMAD R88, R57, R90, RZ ;  /* 0x0000005a39587224 */ /* 0x000fce00078e02ff */
.L_x_81:
[----:B------:R-:W-:Y:S05]  /*32e0*/  BSYNC B1 ;  /* 0x0000000000017941 */ /* 0x000fea0003800000 */
.L_x_80:
        /* <DEDUP_REMOVED lines=11> */
.L_x_83:
[----:B------:R-:W-:Y:S05]  /*33a0*/  BSYNC B1 ;  /* 0x0000000000017941 */ /* 0x000fea0003800000 */
.L_x_82:
[----:B------:R-:W-:Y:S01]  /*33b0*/  @!P4 IMAD R79, R79, R89, R88 ;  /* 0x000000594f4fc224 */ /* 0x000fe200078e0258 */
[----:B------:R-:W-:Y:S04]  /*33c0*/  BSSY B1, `(.L_x_84) ;  /* 0x0000006000017945 */ /* 0x000fe80003800000 */
[----:B------:R0:W-:Y:S01]  /*33d0*/  @!P4 STG.E.U8 desc[UR36][R6.64+0x29], R79 ;  /* 0x0000294f0600c986 */ /* 0x0001e2000c101124 */
[----:B------:R-:W-:Y:S05]  /*33e0*/  @P3 BRA `(.L_x_85) ;  /* 0x00000000000c3947 */ /* 0x000fea0003800000 */
[----:B--2---:R-:W3:Y:S02]  /*33f0*/  LDG.E.U8 R91, desc[UR36][R96.64+0x30] ;  /* 0x00003024605b7981 */ /* 0x004ee4000c1e1100 */
[----:B---3--:R-:W-:-:S05]  /*3400*/  PRMT R57, R91, 0x8880, RZ ;  /* 0x000088805b397816 */ /* 0x008fca00000000ff */
[----:B------:R-:W-:-:S07]  /*3410*/  IMAD R88, R57, R90, RZ ;  /* 0x0000005a39587224 */ /* 0x000fce00078e02ff */
.L_x_85:
[----:B------:R-:W-:Y:S05]  /*3420*/  BSYNC B1 ;  /* 0x0000000000017941 */ /* 0x000fea0003800000 */
.L_x_84:
[----:B---3--:R-:W-:Y:S01]  /*3430*/  @!P3 IMAD R57, R80, R89, R88 ;  /* 0x000000595039b224 */ /* 0x008fe200078e0258 */
[----:B------:R-:W-:Y:S04]  /*3440*/  BSSY B1, `(.L_x_86) ;  /* 0x0000006000017945 */ /* 0x000fe80003800000 */
[----:B------:R3:W-:Y:S01]  /*3450*/  @!P3 STG.E.U8 desc[UR36][R94.64+0x30], R57 ;  /* 0x000030395e00b986 */ /* 0x0007e2000c101124 */
[----:B------:R-:W-:Y:S05]  /*3460*/  @P5 BRA `(.L_x_87) ;  /* 0x00000000000c5947 */ /* 0x000fea0003800000 */
[----:B--2---:R-:W3:Y:S02]  /*3470*/  LDG.E.U8 R91, desc[UR36][R96.64+0x31] ;  /* 0x00003124605b7981 */ /* 0x004ee4000c1e1100 */
[----:B---3--:R-:W-:-:S05]  /*3480*/  PRMT R57, R91, 0x8880, RZ ;  /* 0x000088805b397816 */ /* 0x008fca00000000ff */
[----:B------:R-:W-:-:S07]  /*3490*/  IMAD R88, R57, R90, RZ ;  /* 0x0000005a39587224 */ /* 0x000fce00078e02ff */
.L_x_87:
[----:B------:R-:W-:Y:S05]  /*34a0*/  BSYNC B1 ;  /* 0x0000000000017941 */ /* 0x000fea0003800000 */
.L_x_86:
[----:B------:R-:W-:Y:S01]  /*34b0*/  @!P5 IMAD R81, R81, R89, R88 ;  /* 0x000000595151d224 */ /* 0x000fe200078e0258 */
[----:B------:R-:W-:Y:S04]  /*34c0*/  BSSY B1, `(.L_x_88) ;  /* 0x0000006000017945 */ /* 0x000fe80003800000 */
[----:B------:R0:W-:Y:S01]  /*34d0*/  @!P5 STG.E.U8 desc[UR36][R94.64+0x31], R81 ;  /* 0x000031515e00d986 */ /* 0x0001e2000c101124 */
[----:B------:R-:W-:Y:S05]  /*34e0*/  @P2 BRA `(.L_x_89) ;  /* 0x00000000000c2947 */ /* 0x000fea0003800000 */
[----:B--2---:R-:W3:Y:S02]  /*34f0*/  LDG.E.U8 R91, desc[UR36][R100.64+0x30] ;  /* 0x00003024645b7981 */ /* 0x004ee4000c1e1100 */
[----:B---3--:R-:W-:-:S05]  /*3500*/  PRMT R57, R91, 0x8880, RZ ;  /* 0x000088805b397816 */ /* 0x008fca00000000ff */
[----:B------:R-:W-:-:S07]  /*3510*/  IMAD R88, R57, R90, RZ ;  /* 0x0000005a39587224 */ /* 0x000fce00078e02ff */
.L_x_89:
[----:B------:R-:W-:Y:S05]  /*3520*/  BSYNC B1 ;  /* 0x0000000000017941 */ /* 0x000fea0003800000 */
.L_x_88:
[C---:B------:R-:W-:Y:S01]  /*3530*/  ISETP.LT.OR P4, PT, R3.reuse, 0x32, !P1 ;  /* 0x000000320300780c */ /* 0x040fe20004f81670 */
[----:B---3--:R-:W-:Y:S01]  /*3540*/  @!P2 IMAD R57, R82, R89, R88 ;  /* 0x000000595239a224 */ /* 0x008fe200078e0258 */
[----:B------:R-:W-:Y:S01]  /*3550*/  BSSY B1, `(.L_x_90) ;  /* 0x000000b000017945 */ /* 0x000fe20003800000 */
[----:B------:R-:W-:Y:S02]  /*3560*/  ISETP.LT.OR P3, PT, R3, 0x39, !P0 ;  /* 0x000000390300780c */ /* 0x000fe40004761670 */
[----:B------:R-:W-:Y:S01]  /*3570*/  IADD3 R107, P5, R107, 0x80, RZ ;  /* 0x000000806b6b7810 */ /* 0x000fe20007fbe0ff */
[----:B------:R3:W-:Y:S01]  /*3580*/  @!P2 STG.E.U8 desc[UR36][R6.64+0x30], R57 ;  /* 0x000030390600a986 */ /* 0x0007e2000c101124 */
[C---:B------:R-:W-:Y:S02]  /*3590*/  ISETP.LT.OR P2, PT, R3.reuse, 0x39, !P1 ;  /* 0x000000390300780c */ /* 0x040fe40004f41670 */
[C---:B------:R-:W-:Y:S02]  /*35a0*/  ISETP.LT.OR P0, PT, R3.reuse, 0x3a, !P0 ;  /* 0x0000003a0300780c */ /* 0x040fe40004701670 */
[----:B------:R-:W-:-:S02]  /*35b0*/  ISETP.LT.OR P1, PT, R3, 0x3a, !P1 ;  /* 0x0000003a0300780c */ /* 0x000fc40004f21670 */
[----:B------:R-:W-:Y:S11]  /*35c0*/  @P4 BRA `(.L_x_91) ;  /* 0x00000000000c4947 */ /* 0x000ff60003800000 */
[----:B--2---:R-:W3:Y:S02]  /*35d0*/  LDG.E.U8 R91, desc[UR36][R100.64+0x31] ;  /* 0x00003124645b7981 */ /* 0x004ee4000c1e1100 */
[----:B---3--:R-:W-:-:S05]  /*35e0*/  PRMT R57, R91, 0x8880, RZ ;  /* 0x000088805b397816 */ /* 0x008fca00000000ff */
[----:B------:R-:W-:-:S07]  /*35f0*/  IMAD R88, R57, R90, RZ ;  /* 0x0000005a39587224 */ /* 0x000fce00078e02ff */
.L_x_91:
[----:B------:R-:W-:Y:S05]  /*3600*/  BSYNC B1 ;  /* 0x0000000000017941 */ /* 0x000fea0003800000 */
.L_x_90:
[----:B------:R-:W-:Y:S01]  /*3610*/  @!P4 IMAD R83, R83, R89, R88 ;  /* 0x000000595353c224 */ /* 0x000fe200078e0258 */
[----:B------:R-:W-:Y:S04]  /*3620*/  BSSY B1, `(.L_x_92) ;  /* 0x0000006000017945 */ /* 0x000fe80003800000 */
[----:B------:R0:W-:Y:S01]  /*3630*/  @!P4 STG.E.U8 desc[UR36][R6.64+0x31], R83 ;  /* 0x000031530600c986 */ /* 0x0001e2000c101124 */
[----:B------:R-:W-:Y:S05]  /*3640*/  @P3 BRA `(.L_x_93) ;  /* 0x00000000000c3947 */ /* 0x000fea0003800000 */
[----:B--2---:R-:W3:Y:S02]  /*3650*/  LDG.E.U8 R91, desc[UR36][R96.64+0x38] ;  /* 0x00003824605b7981 */ /* 0x004ee4000c1e1100 */
[----:B---3--:R-:W-:-:S05]  /*3660*/  PRMT R57, R91, 0x8880, RZ ;  /* 0x000088805b397816 */ /* 0x008fca00000000ff */
[----:B------:R-:W-:-:S07]  /*3670*/  IMAD R88, R57, R90, RZ ;  /* 0x0000005a39587224 */ /* 0x000fce00078e02ff */
.L_x_93:
[----:B------:R-:W-:Y:S05]  /*3680*/  BSYNC B1 ;  /* 0x0000000000017941 */ /* 0x000fea0003800000 */
.L_x_92:
[----:B---3--:R-:W-:Y:S01]  /*3690*/  @!P3 IMAD R57, R84, R89, R88 ;  /* 0x000000595439b224 */ /* 0x008fe200078e0258 */
[----:B------:R-:W-:Y:S01]  /*36a0*/  BSSY B1, `(.L_x_94) ;  /* 0x0000007000017945 */ /* 0x000fe20003800000 */
[----:B----4-:R-:W-:-:S03]  /*36b0*/  IMAD.X R59, RZ, RZ, R5, P5 ;  /* 0x000000ffff3b7224 */ /* 0x010fc600028e0605 */
[----:B------:R3:W-:Y:S01]  /*36c0*/  @!P3 STG.E.U8 desc[UR36][R94.64+0x38], R57 ;  /* 0x000038395e00b986 */ /* 0x0007e2000c101124 */
[----:B------:R-:W-:Y:S05]  /*36d0*/  @P0 BRA `(.L_x_95) ;  /* 0x00000000000c0947 */ /* 0x000fea0003800000 */
[----:B--2---:R-:W2:Y:S02]  /*36e0*/  LDG.E.U8 R91, desc[UR36][R96.64+0x39] ;  /* 0x00003924605b7981 */ /* 0x004ea4000c1e1100 */
[----:B--2---:R-:W-:-:S05]  /*36f0*/  PRMT R5, R91, 0x8880, RZ ;  /* 0x000088805b057816 */ /* 0x004fca00000000ff */
[----:B------:R-:W-:-:S07]  /*3700*/  IMAD R88, R5, R90, RZ ;  /* 0x0000005a05587224 */ /* 0x000fce00078e02ff */
.L_x_95:
[----:B------:R-:W-:Y:S05]  /*3710*/  BSYNC B1 ;  /* 0x0000000000017941 */ /* 0x000fea0003800000 */
.L_x_94:
[----:B------:R-:W-:Y:S01]  /*3720*/  @!P0 IMAD R85, R85, R89, R88 ;  /* 0x0000005955558224 */ /* 0x000fe200078e0258 */
[----:B------:R-:W-:Y:S01]  /*3730*/  BSSY B1, `(.L_x_96) ;  /* 0x0000007000017945 */ /* 0x000fe20003800000 */
[----:B------:R-:W-:-:S03]  /*3740*/  IMAD R4, R59, R92, RZ ;  /* 0x0000005c3b047224 */ /* 0x000fc600078e02ff */
[----:B------:R4:W-:Y:S01]  /*3750*/  @!P0 STG.E.U8 desc[UR36][R94.64+0x39], R85 ;  /* 0x000039555e008986 */ /* 0x0009e2000c101124 */
[----:B------:R-:W-:Y:S05]  /*3760*/  @P2 BRA `(.L_x_97) ;  /* 0x00000000000c2947 */ /* 0x000fea0003800000 */
[----:B--2---:R-:W2:Y:S02]  /*3770*/  LDG.E.U8 R91, desc[UR36][R100.64+0x38] ;  /* 0x00003824645b7981 */ /* 0x004ea4000c1e1100 */
[----:B--2---:R-:W-:-:S05]  /*3780*/  PRMT R5, R91, 0x8880, RZ ;  /* 0x000088805b057816 */ /* 0x004fca00000000ff */
[----:B------:R-:W-:-:S07]  /*3790*/  IMAD R88, R5, R90, RZ ;  /* 0x0000005a05587224 */ /* 0x000fce00078e02ff */
.L_x_97:
[----:B------:R-:W-:Y:S05]  /*37a0*/  BSYNC B1 ;  /* 0x0000000000017941 */ /* 0x000fea0003800000 */
.L_x_96:
[----:B------:R-:W-:Y:S01]  /*37b0*/  @!P2 IMAD R5, R86, R89, R88 ;  /* 0x000000595605a224 */ /* 0x000fe200078e0258 */
[----:B------:R-:W-:Y:S01]  /*37c0*/  BSSY B1, `(.L_x_98) ;  /* 0x0000009000017945 */ /* 0x000fe20003800000 */
[C---:B---3--:R-:W-:Y:S02]  /*37d0*/  IMAD R57, R107.reuse, R93, R4 ;  /* 0x0000005d6b397224 */ /* 0x048fe400078e0204 */
[CC--:B------:R-:W-:Y:S01]  /*37e0*/  IMAD.WIDE.U32 R98, R107.reuse, R92.reuse, R98 ;  /* 0x0000005c6b627225 */ /* 0x0c0fe200078e0062 */
[----:B------:R3:W-:Y:S03]  /*37f0*/  @!P2 STG.E.U8 desc[UR36][R6.64+0x38], R5 ;  /* 0x000038050600a986 */ /* 0x0007e6000c101124 */
[----:B------:R-:W-:Y:S01]  /*3800*/  IMAD.WIDE.U32 R92, R107, R92, R20 ;  /* 0x0000005c6b5c7225 */ /* 0x000fe200078e0014 */
[----:B------:R-:W-:Y:S06]  /*3810*/  @P1 BRA `(.L_x_99) ;  /* 0x00000000000c1947 */ /* 0x000fec0003800000 */
[----:B--2---:R-:W3:Y:S02]  /*3820*/  LDG.E.U8 R91, desc[UR36][R100.64+0x39] ;  /* 0x00003924645b7981 */ /* 0x004ee4000c1e1100 */
[----:B---3--:R-:W-:-:S05]  /*3830*/  PRMT R5, R91, 0x8880, RZ ;  /* 0x000088805b057816 */ /* 0x008fca00000000ff */
[----:B------:R-:W-:-:S07]  /*3840*/  IMAD R88, R5, R90, RZ ;  /* 0x0000005a05587224 */ /* 0x000fce00078e02ff */
.L_x_99:
[----:B------:R-:W-:Y:S05]  /*3850*/  BSYNC B1 ;  /* 0x0000000000017941 */ /* 0x000fea0003800000 */
.L_x_98:
[----:B------:R-:W-:Y:S01]  /*3860*/  @!P1 IMAD R87, R87, R89, R88 ;  /* 0x0000005957579224 */ /* 0x000fe200078e0258 */
[----:B------:R-:W-:Y:S01]  /*3870*/  ISETP.GE.AND P2, PT, R102, 0x81, PT ;  /* 0x000000816600780c */ /* 0x000fe20003f46270 */
[----:B------:R-:W-:Y:S01]  /*3880*/  BSSY B1, `(.L_x_100) ;  /* 0x000000c000017945 */ /* 0x000fe20003800000 */
[----:B------:R-:W-:Y:S02]  /*3890*/  IADD3 R4, P5, R92, R12, RZ ;  /* 0x0000000c5c047210 */ /* 0x000fe40007fbe0ff */
[----:B------:R0:W-:Y:S01]  /*38a0*/  @!P1 STG.E.U8 desc[UR36][R6.64+0x39], R87 ;  /* 0x0000395706009986 */ /* 0x0001e2000c101124 */
[----:B------:R-:W-:Y:S02]  /*38b0*/  ISETP.LT.OR P1, PT, R3, 0x1, !P2 ;  /* 0x000000010300780c */ /* 0x000fe40005721670 */
[----:B---3--:R-:W-:Y:S02]  /*38c0*/  IADD3.X R5, R13, R93, R57, P5, !PT ;  /* 0x0000005d0d057210 */ /* 0x008fe40002ffe439 */
[----:B------:R-:W-:-:S02]  /*38d0*/  ISETP.GE.AND P0, PT, R102, 0x89, PT ;  /* 0x000000896600780c */ /* 0x000fc40003f06270 */
[----:B------:R-:W-:Y:S02]  /*38e0*/  IADD3 R12, P4, P3, R14, R12, R98 ;  /* 0x0000000c0e0c7210 */ /* 0x000fe40007b9e062 */
[----:B------:R-:W-:-:S05]  /*38f0*/  ISETP.LT.OR P5, PT, R3, 0x2, !P2 ;  /* 0x000000020300780c */ /* 0x000fca00057a1670 */
[----:B0-----:R-:W-:Y:S08]  /*3900*/  @P1 BRA `(.L_x_101) ;  /* 0x00000000000c1947 */ /* 0x001ff00003800000 */
[----:B--2---:R-:W2:Y:S02]  /*3910*/  LDG.E.U8 R91, desc[UR36][R4.64] ;  /* 0x00000024045b7981 */ /* 0x004ea4000c1e1100 */
[----:B--2---:R-:W-:-:S05]  /*3920*/  PRMT R7, R91, 0x8880, RZ ;  /* 0x000088805b077816 */ /* 0x004fca00000000ff */
[----:B------:R-:W-:-:S07]  /*3930*/  IMAD R88, R7, R90, RZ ;  /* 0x0000005a07587224 */ /* 0x000fce00078e02ff */
.L_x_101:
[----:B------:R-:W-:Y:S05]  /*3940*/  BSYNC B1 ;  /* 0x0000000000017941 */ /* 0x000fea0003800000 */
.L_x_100:
[----:B------:R-:W-:Y:S01]  /*3950*/  @!P1 IMAD R7, R24, R89, R88 ;  /* 0x0000005918079224 */ /* 0x000fe200078e0258 */
[----:B------:R-:W-:Y:S01]  /*3960*/  BSSY B1, `(.L_x_102) ;  /* 0x0000007000017945 */ /* 0x000fe20003800000 */
[----:B------:R-:W-:-:S03]  /*3970*/  IMAD.IADD R98, R57, 0x1, R99 ;  /* 0x0000000139627824 */ /* 0x000fc600078e0263 */
[----:B------:R0:W-:Y:S01]  /*3980*/  @!P1 STG.E.U8 desc[UR36][R8.64], R7 ;  /* 0x0000000708009986 */ /* 0x0001e2000c101124 */
[----:B------:R-:W-:Y:S05]  /*3990*/  @P5 BRA `(.L_x_103) ;  /* 0x00000000000c5947 */ /* 0x000fea0003800000 */
[----:B--2---:R-:W0:Y:S02]  /*39a0*/  LDG.E.U8 R91, desc[UR36][R4.64+0x1] ;  /* 0x00000124045b7981 */ /* 0x004e24000c1e1100 */
[----:B0-----:R-:W-:-:S05]  /*39b0*/  PRMT R7, R91, 0x8880, RZ ;  /* 0x000088805b077816 */ /* 0x001fca00000000ff */
[----:B------:R-:W-:-:S07]  /*39c0*/  IMAD R88, R7, R90, RZ ;  /* 0x0000005a07587224 */ /* 0x000fce00078e02ff */
.L_x_103:
[----:B------:R-:W-:Y:S05]  /*39d0*/  BSYNC B1 ;  /* 0x0000000000017941 */ /* 0x000fea0003800000 */
.L_x_102:
[----:B------:R-:W-:Y:S01]  /*39e0*/  ISETP.LT.OR P1, PT, R3, 0x1, !P0 ;  /* 0x000000010300780c */ /* 0x000fe20004721670 */
[----:B------:R-:W-:Y:S01]  /*39f0*/  @!P5 IMAD R25, R25, R89, R88 ;  /* 0x000000591919d224 */ /* 0x000fe200078e0258 */
[----:B------:R-:W-:Y:S01]  /*3a00*/  BSSY B1, `(.L_x_104) ;  /* 0x000000a000017945 */ /* 0x000fe20003800000 */
[----:B------:R-:W-:Y:S02]  /*3a10*/  IADD3.X R13, R21, R13, R98, P4, P3 ;  /* 0x0000000d150d7210 */ /* 0x000fe400027e6462 */
[C---:B------:R-:W-:Y:S01]  /*3a20*/  ISETP.LT.OR P4, PT, R3.reuse, 0x2, !P0 ;  /* 0x000000020300780c */ /* 0x040fe20004781670 */
[----:B------:R3:W-:Y:S01]  /*3a30*/  @!P5 STG.E.U8 desc[UR36][R8.64+0x1], R25 ;  /* 0x000001190800d986 */ /* 0x0007e2000c101124 */
[C---:B------:R-:W-:Y:S02]  /*3a40*/  ISETP.LT.OR P5, PT, R3.reuse, 0x9, !P2 ;  /* 0x000000090300780c */ /* 0x040fe400057a1670 */
[----:B------:R-:W-:-:S04]  /*3a50*/  ISETP.LT.OR P3, PT, R3, 0xa, !P2 ;  /* 0x0000000a0300780c */ /* 0x000fc80005761670 */
[----:B------:R-:W-:Y:S09]  /*3a60*/  @P1 BRA `(.L_x_105) ;  /* 0x00000000000c1947 */ /* 0x000ff20003800000 */
[----:B--2---:R-:W0:Y:S02]  /*3a70*/  LDG.E.U8 R91, desc[UR36][R12.64] ;  /* 0x000000240c5b7981 */ /* 0x004e24000c1e1100 */
[----:B0-----:R-:W-:-:S05]  /*3a80*/  PRMT R7, R91, 0x8880, RZ ;  /* 0x000088805b077816 */ /* 0x001fca00000000ff */
[----:B------:R-:W-:-:S07]  /*3a90*/  IMAD R88, R7, R90, RZ ;  /* 0x0000005a07587224 */ /* 0x000fce00078e02ff */
.L_x_105:
[----:B------:R-:W-:Y:S05]  /*3aa0*/  BSYNC B1 ;  /* 0x0000000000017941 */ /* 0x000fea0003800000 */
.L_x_104:
[----:B0-----:R-:W-:Y:S01]  /*3ab0*/  @!P1 IMAD R7, R26, R89, R88 ;  /* 0x000000591a079224 */ /* 0x001fe200078e0258 */
[----:B------:R-:W-:Y:S04]  /*3ac0*/  BSSY B1, `(.L_x_106) ;  /* 0x0000006000017945 */ /* 0x000fe80003800000 */
[----:B------:R0:W-:Y:S01]  /*3ad0*/  @!P1 STG.E.U8 desc[UR36][R10.64], R7 ;  /* 0x000000070a009986 */ /* 0x0001e2000c101124 */
[----:B------:R-:W-:Y:S05]  /*3ae0*/  @P4 BRA `(.L_x_107) ;  /* 0x00000000000c4947 */ /* 0x000fea0003800000 */
[----:B--2---:R-:W0:Y:S02]  /*3af0*/  LDG.E.U8 R91, desc[UR36][R12.64+0x1] ;  /* 0x000001240c5b7981 */ /* 0x004e24000c1e1100 */
[----:B0-----:R-:W-:-:S05]  /*3b00*/  PRMT R7, R91, 0x8880, RZ ;  /* 0x000088805b077816 */ /* 0x001fca00000000ff */
[----:B------:R-:W-:-:S07]  /*3b10*/  IMAD R88, R7, R90, RZ ;  /* 0x0000005a07587224 */ /* 0x000fce00078e02ff */
.L_x_107:
[----:B------:R-:W-:Y:S05]  /*3b20*/  BSYNC B1 ;  /* 0x0000000000017941 */ /* 0x000fea0003800000 */
.L_x_106:
[----:B------:R-:W-:Y:S01]  /*3b30*/  @!P4 IMAD R27, R27, R89, R88 ;  /* 0x000000591b1bc224 */ /* 0x000fe200078e0258 */
[----:B------:R-:W-:Y:S04]  /*3b40*/  BSSY B1, `(.L_x_108) ;  /* 0x0000006000017945 */ /* 0x000fe80003800000 */
[----:B------:R0:W-:Y:S01]  /*3b50*/  @!P4 STG.E.U8 desc[UR36][R10.64+0x1], R27 ;  /* 0x0000011b0a00c986 */ /* 0x0001e2000c101124 */
[----:B------:R-:W-:Y:S05]  /*3b60*/  @P5 BRA `(.L_x_109) ;  /* 0x00000000000c5947 */ /* 0x000fea0003800000 */
[----:B--2---:R-:W0:Y:S02]  /*3b70*/  LDG.E.U8 R91, desc[UR36][R4.64+0x8] ;  /* 0x00000824045b7981 */ /* 0x004e24000c1e1100 */
[----:B0-----:R-:W-:-:S05]  /*3b80*/  PRMT R7, R91, 0x8880, RZ ;  /* 0x000088805b077816 */ /* 0x001fca00000000ff */
[----:B------:R-:W-:-:S07]  /*3b90*/  IMAD R88, R7, R90, RZ ;  /* 0x0000005a07587224 */ /* 0x000fce00078e02ff */
.L_x_109:
[----:B------:R-:W-:Y:S05]  /*3ba0*/  BSYNC B1 ;  /* 0x0000000000017941 */ /* 0x000fea0003800000 */
.L_x_108:
[----:B0-----:R-:W-:Y:S01]  /*3bb0*/  @!P5 IMAD R7, R28, R89, R88 ;  /* 0x000000591c07d224 */ /* 0x001fe200078e0258 */
[----:B------:R-:W-:Y:S04]  /*3bc0*/  BSSY B1, `(.L_x_110) ;  /* 0x0000006000017945 */ /* 0x000fe80003800000 */
[----:B------:R0:W-:Y:S01]  /*3bd0*/  @!P5 STG.E.U8 desc[UR36][R8.64+0x8], R7 ;  /* 0x000008070800d986 */ /* 0x0001e2000c101124 */
[----:B------:R-:W-:Y:S05]  /*3be0*/  @P3 BRA `(.L_x_111) ;  /* 0x00000000000c3947 */ /* 0x000fea0003800000 */
[----:B--2---:R-:W0:Y:S02]  /*3bf0*/  LDG.E.U8 R91, desc[UR36][R4.64+0x9] ;  /* 0x00000924045b7981 */ /* 0x004e24000c1e1100 */
[----:B0-----:R-:W-:-:S05]  /*3c00*/  PRMT R7, R91, 0x8880, RZ ;  /* 0x000088805b077816 */ /* 0x001fca00000000ff */
[----:B------:R-:W-:-:S07]  /*3c10*/  IMAD R88, R7, R90, RZ ;  /* 0x0000005a07587224 */ /* 0x000fce00078e02ff */
.L_x_111:
[----:B------:R-:W-:Y:S05]  /*3c20*/  BSYNC B1 ;  /* 0x0000000000017941 */ /* 0x000fea0003800000 */
.L_x_110:
[----:B------:R-:W-:Y:S01]  /*3c30*/  ISETP.LT.OR P5, PT, R3, 0x9, !P0 ;  /* 0x000000090300780c */ /* 0x000fe200047a1670 */
[----:B------:R-:W-:Y:S01]  /*3c40*/  @!P3 IMAD R29, R29, R89, R88 ;  /* 0x000000591d1db224 */ /* 0x000fe200078e0258 */
[----:B------:R-:W-:Y:S01]  /*3c50*/  BSSY B1, `(.L_x_112) ;  /* 0x0000009000017945 */ /* 0x000fe20003800000 */
[C---:B------:R-:W-:Y:S02]  /*3c60*/  ISETP.LT.OR P4, PT, R3.reuse, 0xa, !P0 ;  /* 0x0000000a0300780c */ /* 0x040fe40004781670 */
[C---:B------:R-:W-:Y:S01]  /*3c70*/  ISETP.LT.OR P1, PT, R3.reuse, 0x12, !P2 ;  /* 0x000000120300780c */ /* 0x040fe20005721670 */
[----:B------:R0:W-:Y:S01]  /*3c80*/  @!P3 STG.E.U8 desc[UR36][R8.64+0x9], R29 ;  /* 0x0000091d0800b986 */ /* 0x0001e2000c101124 */
[----:B------:R-:W-:-:S06]  /*3c90*/  ISETP.LT.OR P3, PT, R3, 0x11, !P2 ;  /* 0x000000110300780c */ /* 0x000fcc0005761670 */
[----:B------:R-:W-:Y:S07]  /*3ca0*/  @P5 BRA `(.L_x_113) ;  /* 0x00000000000c5947 */ /* 0x000fee0003800000 */
[----:B--2---:R-:W0:Y:S02]  /*3cb0*/  LDG.E.U8 R91, desc[UR36][R12.64+0x8] ;  /* 0x000008240c5b7981 */ /* 0x004e24000c1e1100 */
[----:B0-----:R-:W-:-:S05]  /*3cc0*/  PRMT R7, R91, 0x8880, RZ ;  /* 0x000088805b077816 */ /* 0x001fca00000000ff */
[----:B------:R-:W-:-:S07]  /*3cd0*/  IMAD R88, R7, R90, RZ ;  /* 0x0000005a07587224 */ /* 0x000fce00078e02ff */
.L_x_113:
[----:B------:R-:W-:Y:S05]  /*3ce0*/  BSYNC B1 ;  /* 0x0000000000017941 */ /* 0x000fea0003800000 */
.L_x_112:
[----:B0-----:R-:W-:Y:S01]  /*3cf0*/  @!P5 IMAD R7, R30, R89, R88 ;  /* 0x000000591e07d224 */ /* 0x001fe200078e0258 */
[----:B------:R-:W-:Y:S04]  /*3d00*/  BSSY B1, `(.L_x_114) ;  /* 0x0000006000017945 */ /* 0x000fe80003800000 */
[----:B------:R0:W-:Y:S01]  /*3d10*/  @!P5 STG.E.U8 desc[UR36][R10.64+0x8], R7 ;  /* 0x000008070a00d986 */ /* 0x0001e2000c101124 */
[----:B------:R-:W-:Y:S05]  /*3d20*/  @P4 BRA `(.L_x_115) ;  /* 0x00000000000c4947 */ /* 0x000fea0003800000 */
[----:B--2---:R-:W0:Y:S02]  /*3d30*/  LDG.E.U8 R91, desc[UR36][R12.64+0x9] ;  /* 0x000009240c5b7981 */ /* 0x004e24000c1e1100 */
[----:B0-----:R-:W-:-:S05]  /*3d40*/  PRMT R7, R91, 0x8880, RZ ;  /* 0x000088805b077816 */ /* 0x001fca00000000ff */
[----:B------:R-:W-:-:S07]  /*3d50*/  IMAD R88, R7, R90, RZ ;  /* 0x0000005a07587224 */ /* 0x000fce00078e02ff */
.L_x_115:
[----:B------:R-:W-:Y:S05]  /*3d60*/  BSYNC B1 ;  /* 0x0000000000017941 */ /* 0x000fea0003800000 */
.L_x_114:
[----:B------:R-:W-:Y:S01]  /*3d70*/  @!P4 IMAD R31, R31, R89, R88 ;  /* 0x000000591f1fc224 */ /* 0x000fe200078e0258 */
[----:B------:R-:W-:Y:S04]  /*3d80*/  BSSY B1, `(.L_x_116) ;  /* 0x0000006000017945 */ /* 0x000fe80003800000 */
[----:B------:R0:W-:Y:S01]  /*3d90*/  @!P4 STG.E.U8 desc[UR36][R10.64+0x9], R31 ;  /* 0x0000091f0a00c986 */ /* 0x0001e2000c101124 */
[----:B------:R-:W-:Y:S05]  /*3da0*/  @P3 BRA `(.L_x_117) ;  /* 0x00000000000c3947 */ /* 0x000fea0003800000 */
[----:B--2---:R-:W0:Y:S02]  /*3db0*/  LDG.E.U8 R91, desc[UR36][R4.64+0x10] ;  /* 0x00001024045b7981 */ /* 0x004e24000c1e1100 */
[----:B0-----:R-:W-:-:S05]  /*3dc0*/  PRMT R7, R91, 0x8880, RZ ;  /* 0x000088805b077816 */ /* 0x001fca00000000ff */
[----:B------:R-:W-:-:S07]  /*3dd0*/  IMAD R88, R7, R90, RZ ;  /* 0x0000005a07587224 */ /* 0x000fce00078e02ff */
.L_x_117:
[----:B------:R-:W-:Y:S05]  /*3de0*/  BSYNC B1 ;  /* 0x0000000000017941 */ /* 0x000fea0003800000 */
.L_x_116:
[----:B0-----:R-:W-:Y:S01]  /*3df0*/  @!P3 IMAD R7, R32, R89, R88 ;  /* 0x000000592007b224 */ /* 0x001fe200078e0258 */
[----:B------:R-:W-:Y:S04]  /*3e00*/  BSSY B1, `(.L_x_118) ;  /* 0x0000006000017945 */ /* 0x000fe80003800000 */
[----:B------:R0:W-:Y:S01]  /*3e10*/  @!P3 STG.E.U8 desc[UR36][R8.64+0x10], R7 ;  /* 0x000010070800b986 */ /* 0x0001e2000c101124 */
[----:B------:R-:W-:Y:S05]  /*3e20*/  @P1 BRA `(.L_x_119) ;  /* 0x00000000000c1947 */ /* 0x000fea0003800000 */
[----:B--2---:R-:W0:Y:S02]  /*3e30*/  LDG.E.U8 R91, desc[UR36][R4.64+0x11] ;  /* 0x00001124045b7981 */ /* 0x004e24000c1e1100 */
[----:B0-----:R-:W-:-:S05]  /*3e40*/  PRMT R7, R91, 0x8880, RZ ;  /* 0x000088805b077816 */ /* 0x001fca00000000ff */
[----:B------:R-:W-:-:S07]  /*3e50*/  IMAD R88, R7, R90, RZ ;  /* 0x0000005a07587224 */ /* 0x000fce00078e02ff */
.L_x_119:
[----:B------:R-:W-:Y:S05]  /*3e60*/  BSYNC B1 ;  /* 0x0000000000017941 */ /* 0x000fea0003800000 */
.L_x_118:
        /* <DEDUP_REMOVED lines=11> */
.L_x_121:
[----:B------:R-:W-:Y:S05]  /*3f20*/  BSYNC B1 ;  /* 0x0000000000017941 */ /* 0x000fea0003800000 */
.L_x_120:
[----:B0-----:R-:W-:Y:S01]  /*3f30*/  @!P4 IMAD R7, R34, R89, R88 ;  /* 0x000000592207c224 */ /* 0x001fe200078e0258 */
[----:B------:R-:W-:Y:S04]  /*3f40*/  BSSY B1, `(.L_x_122) ;  /* 0x0000006000017945 */ /* 0x000fe80003800000 */
[----:B------:R0:W-:Y:S01]  /*3f50*/  @!P4 STG.E.U8 desc[UR36][R10.64+0x10], R7 ;  /* 0x000010070a00c986 */ /* 0x0001e2000c101124 */
[----:B------:R-:W-:Y:S05]  /*3f60*/  @P3 BRA `(.L_x_123) ;  /* 0x00000000000c3947 */ /* 0x000fea0003800000 */
[----:B--2---:R-:W0:Y:S02]  /*3f70*/  LDG.E.U8 R91, desc[UR36][R12.64+0x11] ;  /* 0x000011240c5b7981 */ /* 0x004e24000c1e1100 */
[----:B0-----:R-:W-:-:S05]  /*3f80*/  PRMT R7, R91, 0x8880, RZ ;  /* 0x000088805b077816 */ /* 0x001fca00000000ff */
[----:B------:R-:W-:-:S07]  /*3f90*/  IMAD R88, R7, R90, RZ ;  /* 0x0000005a07587224 */ /* 0x000fce00078e02ff */
.L_x_123:
[----:B------:R-:W-:Y:S05]  /*3fa0*/  BSYNC B1 ;  /* 0x0000000000017941 */ /* 0x000fea0003800000 */
.L_x_122:
[----:B------:R-:W-:Y:S01]  /*3fb0*/  @!P3 IMAD R35, R35, R89, R88 ;  /* 0x000000592323b224 */ /* 0x000fe200078e0258 */
[----:B------:R-:W-:Y:S04]  /*3fc0*/  BSSY B1, `(.L_x_124) ;  /* 0x0000006000017945 */ /* 0x000fe80003800000 */
[----:B------:R0:W-:Y:S01]  /*3fd0*/  @!P3 STG.E.U8 desc[UR36][R10.64+0x11], R35 ;  /* 0x000011230a00b986 */ /* 0x0001e2000c101124 */
[----:B------:R-:W-:Y:S05]  /*3fe0*/  @P5 BRA `(.L_x_125) ;  /* 0x00000000000c5947 */ /* 0x000fea0003800000 */
[----:B--2---:R-:W0:Y:S02]  /*3ff0*/  LDG.E.U8 R91, desc[UR36][R4.64+0x18] ;  /* 0x00001824045b7981 */ /* 0x004e24000c1e1100 */
[----:B0-----:R-:W-:-:S05]  /*4000*/  PRMT R7, R91, 0x8880, RZ ;  /* 0x000088805b077816 */ /* 0x001fca00000000ff */
[----:B------:R-:W-:-:S07]  /*4010*/  IMAD R88, R7, R90, RZ ;  /* 0x0000005a07587224 */ /* 0x000fce00078e02ff */
.L_x_125:
[----:B------:R-:W-:Y:S05]  /*4020*/  BSYNC B1 ;  /* 0x0000000000017941 */ /* 0x000fea0003800000 */
.L_x_124:
[----:B0-----:R-:W-:Y:S01]  /*4030*/  @!P5 IMAD R7, R36, R89, R88 ;  /* 0x000000592407d224 */ /* 0x001fe200078e0258 */
[----:B------:R-:W-:Y:S04]  /*4040*/  BSSY B1, `(.L_x_126) ;  /* 0x0000006000017945 */ /* 0x000fe80003800000 */
[----:B------:R0:W-:Y:S01]  /*4050*/  @!P5 STG.E.U8 desc[UR36][R8.64+0x18], R7 ;  /* 0x000018070800d986 */ /* 0x0001e2000c101124 */
[----:B------:R-:W-:Y:S05]  /*4060*/  @P1 BRA `(.L_x_127) ;  /* 0x00000000000c1947 */ /* 0x000fea0003800000 */
[----:B--2---:R-:W0:Y:S02]  /*4070*/  LDG.E.U8 R91, desc[UR36][R4.64+0x19] ;  /* 0x00001924045b7981 */ /* 0x004e24000c1e1100 */
[----:B0-----:R-:W-:-:S05]  /*4080*/  PRMT R7, R91, 0x8880, RZ ;  /* 0x000088805b077816 */ /* 0x001fca00000000ff */
[----:B------:R-:W-:-:S07]  /*4090*/  IMAD R88, R7, R90, RZ ;  /* 0x0000005a07587224 */ /* 0x000fce00078e02ff */
.L_x_127:
[----:B------:R-:W-:Y:S05]  /*40a0*/  BSYNC B1 ;  /* 0x0000000000017941 */ /* 0x000fea0003800000 */
.L_x_126:
        /* <DEDUP_REMOVED lines=11> */
.L_x_129:
[----:B------:R-:W-:Y:S05]  /*4160*/  BSYNC B1 ;  /* 0x0000000000017941 */ /* 0x000fea0003800000 */
.L_x_128:
[----:B0-----:R-:W-:Y:S01]  /*4170*/  @!P4 IMAD R7, R38, R89, R88 ;  /* 0x000000592607c224 */ /* 0x001fe200078e0258 */
[----:B------:R-:W-:Y:S04]  /*4180*/  BSSY B1, `(.L_x_130) ;  /* 0x0000006000017945 */ /* 0x000fe80003800000 */
[----:B------:R0:W-:Y:S01]  /*4190*/  @!P4 STG.E.U8 desc[UR36][R10.64+0x18], R7 ;  /* 0x000018070a00c986 */ /* 0x0001e2000c101124 */
[----:B------:R-:W-:Y:S05]  /*41a0*/  @P3 BRA `(.L_x_131) ;  /* 0x00000000000c3947 */ /* 0x000fea0003800000 */
[----:B--2---:R-:W0:Y:S02]  /*41b0*/  LDG.E.U8 R91, desc[UR36][R12.64+0x19] ;  /* 0x000019240c5b7981 */ /* 0x004e24000c1e1100 */
[----:B0-----:R-:W-:-:S05]  /*41c0*/  PRMT R7, R91, 0x8880, RZ ;  /* 0x000088805b077816 */ /* 0x001fca00000000ff */
[----:B------:R-:W-:-:S07]  /*41d0*/  IMAD R88, R7, R90, RZ ;  /* 0x0000005a07587224 */ /* 0x000fce00078e02ff */
.L_x_131:
[----:B------:R-:W-:Y:S05]  /*41e0*/  BSYNC B1 ;  /* 0x0000000000017941 */ /* 0x000fea0003800000 */
.L_x_130:
[----:B------:R-:W-:Y:S01]  /*41f0*/  @!P3 IMAD R39, R39, R89, R88 ;  /* 0x000000592727b224 */ /* 0x000fe200078e0258 */
[----:B------:R-:W-:Y:S04]  /*4200*/  BSSY B1, `(.L_x_132) ;  /* 0x0000006000017945 */ /* 0x000fe80003800000 */
[----:B------:R0:W-:Y:S01]  /*4210*/  @!P3 STG.E.U8 desc[UR36][R10.64+0x19], R39 ;  /* 0x000019270a00b986 */ /* 0x0001e2000c101124 */
[----:B------:R-:W-:Y:S05]  /*4220*/  @P5 BRA `(.L_x_133) ;  /* 0x00000000000c5947 */ /* 0x000fea0003800000 */
[----:B--2---:R-:W0:Y:S02]  /*4230*/  LDG.E.U8 R91, desc[UR36][R4.64+0x20] ;  /* 0x00002024045b7981 */ /* 0x004e24000c1e1100 */
[----:B0-----:R-:W-:-:S05]  /*4240*/  PRMT R7, R91, 0x8880, RZ ;  /* 0x000088805b077816 */ /* 0x001fca00000000ff */
[----:B------:R-:W-:-:S07]  /*4250*/  IMAD R88, R7, R90, RZ ;  /* 0x0000005a07587224 */ /* 0x000fce00078e02ff */
.L_x_133:
[----:B------:R-:W-:Y:S05]  /*4260*/  BSYNC B1 ;  /* 0x0000000000017941 */ /* 0x000fea0003800000 */
.L_x_132:
[----:B0-----:R-:W-:Y:S01]  /*4270*/  @!P5 IMAD R7, R40, R89, R88 ;  /* 0x000000592807d224 */ /* 0x001fe200078e0258 */
[----:B------:R-:W-:Y:S04]  /*4280*/  BSSY B1, `(.L_x_134) ;  /* 0x0000006000017945 */ /* 0x000fe80003800000 */
[----:B------:R0:W-:Y:S01]  /*4290*/  @!P5 STG.E.U8 desc[UR36][R8.64+0x20], R7 ;  /* 0x000020070800d986 */ /* 0x0001e2000c101124 */
[----:B------:R-:W-:Y:S05]  /*42a0*/  @P1 BRA `(.L_x_135) ;  /* 0x00000000000c1947 */ /* 0x000fea0003800000 */
[----:B--2---:R-:W0:Y:S02]  /*42b0*/  LDG.E.U8 R91, desc[UR36][R4.64+0x21] ;  /* 0x00002124045b7981 */ /* 0x004e24000c1e1100 */
[----:B0-----:R-:W-:-:S05]  /*42c0*/  PRMT R7, R91, 0x8880, RZ ;  /* 0x000088805b077816 */ /* 0x001fca00000000ff */
[----:B------:R-:W-:-:S07]  /*42d0*/  IMAD R88, R7, R90, RZ ;  /* 0x0000005a07587224 */ /* 0x000fce00078e02ff */
.L_x_135:
[----:B------:R-:W-:Y:S05]  /*42e0*/  BSYNC B1 ;  /* 0x0000000000017941 */ /* 0x000fea0003800000 */
.L_x_134:
        /* <DEDUP_REMOVED lines=11> */
.L_x_137:
[----:B------:R-:W-:Y:S05]  /*43a0*/  BSYNC B1 ;  /* 0x0000000000017941 */ /* 0x000fea0003800000 */
.L_x_136:
[----:B0-----:R-:W-:Y:S01]  /*43b0*/  @!P4 IMAD R7, R42, R89, R88 ;  /* 0x000000592a07c224 */ /* 0x001fe200078e0258 */
[----:B------:R-:W-:Y:S04]  /*43c0*/  BSSY B1, `(.L_x_138) ;  /* 0x0000006000017945 */ /* 0x000fe80003800000 */
[----:B------:R0:W-:Y:S01]  /*43d0*/  @!P4 STG.E.U8 desc[UR36][R10.64+0x20], R7 ;  /* 0x000020070a00c986 */ /* 0x0001e2000c101124 */
[----:B------:R-:W-:Y:S05]  /*43e0*/  @P3 BRA `(.L_x_139) ;  /* 0x00000000000c3947 */ /* 0x000fea0003800000 */
[----:B--2---:R-:W0:Y:S02]  /*43f0*/  LDG.E.U8 R91, desc[UR36][R12.64+0x21] ;  /* 0x000021240c5b7981 */ /* 0x004e24000c1e1100 */
[----:B0-----:R-:W-:-:S05]  /*4400*/  PRMT R7, R91, 0x8880, RZ ;  /* 0x000088805b077816 */ /* 0x001fca00000000ff */
[----:B------:R-:W-:-:S07]  /*4410*/  IMAD R88, R7, R90, RZ ;  /* 0x0000005a07587224 */ /* 0x000fce00078e02ff */
.L_x_139:
[----:B------:R-:W-:Y:S05]  /*4420*/  BSYNC B1 ;  /* 0x0000000000017941 */ /* 0x000fea0003800000 */
.L_x_138:
[----:B------:R-:W-:Y:S01]  /*4430*/  @!P3 IMAD R43, R43, R89, R88 ;  /* 0x000000592b2bb224 */ /* 0x000fe200078e0258 */
[----:B------:R-:W-:Y:S04]  /*4440*/  BSSY B1, `(.L_x_140) ;  /* 0x0000006000017945 */ /* 0x000fe80003800000 */
[----:B------:R0:W-:Y:S01]  /*4450*/  @!P3 STG.E.U8 desc[UR36][R10.64+0x21], R43 ;  /* 0x0000212b0a00b986 */ /* 0x0001e2000c101124 */
[----:B------:R-:W-:Y:S05]  /*4460*/  @P5 BRA `(.L_x_141) ;  /* 0x00000000000c5947 */ /* 0x000fea0003800000 */
[----:B--2---:R-:W0:Y:S02]  /*4470*/  LDG.E.U8 R91, desc[UR36][R4.64+0x28] ;  /* 0x00002824045b7981 */ /* 0x004e24000c1e1100 */
[----:B0-----:R-:W-:-:S05]  /*4480*/  PRMT R7, R91, 0x8880, RZ ;  /* 0x000088805b077816 */ /* 0x001fca00000000ff */
[----:B------:R-:W-:-:S07]  /*4490*/  IMAD R88, R7, R90, RZ ;  /* 0x0000005a07587224 */ /* 0x000fce00078e02ff */
.L_x_141:
[----:B------:R-:W-:Y:S05]  /*44a0*/  BSYNC B1 ;  /* 0x0000000000017941 */ /* 0x000fea0003800000 */
.L_x_140:
[----:B0-----:R-:W-:Y:S01]  /*44b0*/  @!P5 IMAD R7, R44, R89, R88 ;  /* 0x000000592c07d224 */ /* 0x001fe200078e0258 */
[----:B------:R-:W-:Y:S04]  /*44c0*/  BSSY B1, `(.L_x_142) ;  /* 0x0000006000017945 */ /* 0x000fe80003800000 */
[----:B------:R0:W-:Y:S01]  /*44d0*/  @!P5 STG.E.U8 desc[UR36][R8.64+0x28], R7 ;  /* 0x000028070800d986 */ /* 0x0001e2000c101124 */
[----:B------:R-:W-:Y:S05]  /*44e0*/  @P1 BRA `(.L_x_143) ;  /* 0x00000000000c1947 */ /* 0x000fea0003800000 */
[----:B--2---:R-:W0:Y:S02]  /*44f0*/  LDG.E.U8 R91, desc[UR36][R4.64+0x29] ;  /* 0x00002924045b7981 */ /* 0x004e24000c1e1100 */
[----:B0-----:R-:W-:-:S05]  /*4500*/  PRMT R7, R91, 0x8880, RZ ;  /* 0x000088805b077816 */ /* 0x001fca00000000ff */
[----:B------:R-:W-:-:S07]  /*4510*/  IMAD R88, R7, R90, RZ ;  /* 0x0000005a07587224 */ /* 0x000fce00078e02ff */
.L_x_143:
[----:B------:R-:W-:Y:S05]  /*4520*/  BSYNC B1 ;  /* 0x0000000000017941 */ /* 0x000fea0003800000 */
.L_x_142:
        /* <DEDUP_REMOVED lines=11> */
.L_x_145:
[----:B------:R-:W-:Y:S05]  /*45e0*/  BSYNC B1 ;  /* 0x0000000000017941 */ /* 0x000fea0003800000 */
.L_x_144:
[----:B0-----:R-:W-:Y:S01]  /*45f0*/  @!P4 IMAD R7, R46, R89, R88 ;  /* 0x000000592e07c224 */ /* 0x001fe200078e0258 */
[----:B------:R-:W-:Y:S04]  /*4600*/  BSSY B1, `(.L_x_146) ;  /* 0x0000006000017945 */ /* 0x000fe80003800000 */
[----:B------:R0:W-:Y:S01]  /*4610*/  @!P4 STG.E.U8 desc[UR36][R10.64+0x28], R7 ;  /* 0x000028070a00c986 */ /* 0x0001e2000c101124 */
[----:B------:R-:W-:Y:S05]  /*4620*/  @P3 BRA `(.L_x_147) ;  /* 0x00000000000c3947 */ /* 0x000fea0003800000 */
[----:B--2---:R-:W0:Y:S02]  /*4630*/  LDG.E.U8 R91, desc[UR36][R12.64+0x29] ;  /* 0x000029240c5b7981 */ /* 0x004e24000c1e1100 */
[----:B0-----:R-:W-:-:S05]  /*4640*/  PRMT R7, R91, 0x8880, RZ ;  /* 0x000088805b077816 */ /* 0x001fca00000000ff */
[----:B------:R-:W-:-:S07]  /*4650*/  IMAD R88, R7, R90, RZ ;  /* 0x0000005a07587224 */ /* 0x000fce00078e02ff */
.L_x_147:
[----:B------:R-:W-:Y:S05]  /*4660*/  BSYNC B1 ;  /* 0x0000000000017941 */ /* 0x000fea0003800000 */
.L_x_146:
[----:B------:R-:W-:Y:S01]  /*4670*/  @!P3 IMAD R47, R47, R89, R88 ;  /* 0x000000592f2fb224 */ /* 0x000fe200078e0258 */
[----:B------:R-:W-:Y:S04]  /*4680*/  BSSY B1, `(.L_x_148) ;  /* 0x0000006000017945 */ /* 0x000fe80003800000 */
[----:B------:R0:W-:Y:S01]  /*4690*/  @!P3 STG.E.U8 desc[UR36][R10.64+0x29], R47 ;  /* 0x0000292f0a00b986 */ /* 0x0001e2000c101124 */
[----:B------:R-:W-:Y:S05]  /*46a0*/  @P5 BRA `(.L_x_149) ;  /* 0x00000000000c5947 */ /* 0x000fea0003800000 */
[----:B--2---:R-:W0:Y:S02]  /*46b0*/  LDG.E.U8 R91, desc[UR36][R4.64+0x30] ;  /* 0x00003024045b7981 */ /* 0x004e24000c1e1100 */
[----:B0-----:R-:W-:-:S05]  /*46c0*/  PRMT R7, R91, 0x8880, RZ ;  /* 0x000088805b077816 */ /* 0x001fca00000000ff */
[----:B------:R-:W-:-:S07]  /*46d0*/  IMAD R88, R7, R90, RZ ;  /* 0x0000005a07587224 */ /* 0x000fce00078e02ff */
.L_x_149:
[----:B------:R-:W-:Y:S05]  /*46e0*/  BSYNC B1 ;  /* 0x0000000000017941 */ /* 0x000fea0003800000 */
.L_x_148:
[----:B0-----:R-:W-:Y:S01]  /*46f0*/  @!P5 IMAD R7, R48, R89, R88 ;  /* 0x000000593007d224 */ /* 0x001fe200078e0258 */
[----:B------:R-:W-:Y:S04]  /*4700*/  BSSY B1, `(.L_x_150) ;  /* 0x0000006000017945 */ /* 0x000fe80003800000 */
[----:B------:R0:W-:Y:S01]  /*4710*/  @!P5 STG.E.U8 desc[UR36][R8.64+0x30], R7 ;  /* 0x000030070800d986 */ /* 0x0001e2000c101124 */
[----:B------:R-:W-:Y:S05]  /*4720*/  @P1 BRA `(.L_x_151) ;  /* 0x00000000000c1947 */ /* 0x000fea0003800000 */
[----:B--2---:R-:W0:Y:S02]  /*4730*/  LDG.E.U8 R91, desc[UR36][R4.64+0x31] ;  /* 0x00003124045b7981 */ /* 0x004e24000c1e1100 */
[----:B0-----:R-:W-:-:S05]  /*4740*/  PRMT R7, R91, 0x8880, RZ ;  /* 0x000088805b077816 */ /* 0x001fca00000000ff */
[----:B------:R-:W-:-:S07]  /*4750*/  IMAD R88, R7, R90, RZ ;  /* 0x0000005a07587224 */ /* 0x000fce00078e02ff */
.L_x_151:
[----:B------:R-:W-:Y:S05]  /*4760*/  BSYNC B1 ;  /* 0x0000000000017941 */ /* 0x000fea0003800000 */
.L_x_150:
[----:B------:R-:W-:Y:S01]  /*4770*/  ISETP.LT.OR P4, PT, R3, 0x31, !P0 ;  /* 0x000000310300780c */ /* 0x000fe20004781670 */
[----:B------:R-:W-:Y:S01]  /*4780*/  @!P1 IMAD R49, R49, R89, R88 ;  /* 0x0000005931319224 */ /* 0x000fe200078e0258 */
[----:B------:R-:W-:Y:S01]  /*4790*/  BSSY B1, `(.L_x_152) ;  /* 0x000000a000017945 */ /* 0x000fe20003800000 */
[C---:B------:R-:W-:Y:S02]  /*47a0*/  ISETP.LT.OR P3, PT, R3.reuse, 0x32, !P0 ;  /* 0x000000320300780c */ /* 0x040fe40004761670 */
        /* <DEDUP_REMOVED lines=8> */
.L_x_153:
[----:B------:R-:W-:Y:S05]  /*4830*/  BSYNC B1 ;  /* 0x0000000000017941 */ /* 0x000fea0003800000 */
.L_x_152:
[----:B0-----:R-:W-:Y:S01]  /*4840*/  @!P4 IMAD R7, R50, R89, R88 ;  /* 0x000000593207c224 */ /* 0x001fe200078e0258 */
[----:B------:R-:W-:Y:S04]  /*4850*/  BSSY B1, `(.L_x_154) ;  /* 0x0000006000017945 */ /* 0x000fe80003800000 */
[----:B------:R0:W-:Y:S01]  /*4860*/  @!P4 STG.E.U8 desc[UR36][R10.64+0x30], R7 ;  /* 0x000030070a00c986 */ /* 0x0001e2000c101124 */
[----:B------:R-:W-:Y:S05]  /*4870*/  @P3 BRA `(.L_x_155) ;  /* 0x00000000000c3947 */ /* 0x000fea0003800000 */
[----:B--2---:R-:W0:Y:S02]  /*4880*/  LDG.E.U8 R91, desc[UR36][R12.64+0x31] ;  /* 0x000031240c5b7981 */ /* 0x004e24000c1e1100 */
[----:B0-----:R-:W-:-:S05]  /*4890*/  PRMT R7, R91, 0x8880, RZ ;  /* 0x000088805b077816 */ /* 0x001fca00000000ff */
[----:B------:R-:W-:-:S07]  /*48a0*/  IMAD R88, R7, R90, RZ ;  /* 0x0000005a07587224 */ /* 0x000fce00078e02ff */
.L_x_155:
[----:B------:R-:W-:Y:S05]  /*48b0*/  BSYNC B1 ;  /* 0x0000000000017941 */ /* 0x000fea0003800000 */
.L_x_154:
[----:B------:R-:W-:Y:S01]  /*48c0*/  @!P3 IMAD R51, R51, R89, R88 ;  /* 0x000000593333b224 */ /* 0x000fe200078e0258 */
[----:B------:R-:W-:Y:S04]  /*48d0*/  BSSY B1, `(.L_x_156) ;  /* 0x0000006000017945 */ /* 0x000fe80003800000 */
[----:B------:R0:W-:Y:S01]  /*48e0*/  @!P3 STG.E.U8 desc[UR36][R10.64+0x31], R51 ;  /* 0x000031330a00b986 */ /* 0x0001e2000c101124 */
[----:B------:R-:W-:Y:S05]  /*48f0*/  @P1 BRA `(.L_x_157) ;  /* 0x00000000000c1947 */ /* 0x000fea0003800000 */
[----:B--2---:R-:W0:Y:S02]  /*4900*/  LDG.E.U8 R91, desc[UR36][R4.64+0x38] ;  /* 0x00003824045b7981 */ /* 0x004e24000c1e1100 */
[----:B0-----:R-:W-:-:S05]  /*4910*/  PRMT R7, R91, 0x8880, RZ ;  /* 0x000088805b077816 */ /* 0x001fca00000000ff */
[----:B------:R-:W-:-:S07]  /*4920*/  IMAD R88, R7, R90, RZ ;  /* 0x0000005a07587224 */ /* 0x000fce00078e02ff */
.L_x_157:
[----:B------:R-:W-:Y:S05]  /*4930*/  BSYNC B1 ;  /* 0x0000000000017941 */ /* 0x000fea0003800000 */
.L_x_156:
[----:B0-----:R-:W-:Y:S01]  /*4940*/  @!P1 IMAD R7, R52, R89, R88 ;  /* 0x0000005934079224 */ /* 0x001fe200078e0258 */
[----:B------:R-:W-:Y:S04]  /*4950*/  BSSY B1, `(.L_x_158) ;  /* 0x0000006000017945 */ /* 0x000fe80003800000 */
[----:B------:R0:W-:Y:S01]  /*4960*/  @!P1 STG.E.U8 desc[UR36][R8.64+0x38], R7 ;  /* 0x0000380708009986 */ /* 0x0001e2000c101124 */
[----:B------:R-:W-:Y:S05]  /*4970*/  @P2 BRA `(.L_x_159) ;  /* 0x00000000000c2947 */ /* 0x000fea0003800000 */
[----:B--2---:R-:W0:Y:S02]  /*4980*/  LDG.E.U8 R91, desc[UR36][R4.64+0x39] ;  /* 0x00003924045b7981 */ /* 0x004e24000c1e1100 */
[----:B0-----:R-:W-:-:S05]  /*4990*/  PRMT R7, R91, 0x8880, RZ ;  /* 0x000088805b077816 */ /* 0x001fca00000000ff */
[----:B------:R-:W-:-:S07]  /*49a0*/  IMAD R88, R7, R90, RZ ;  /* 0x0000005a07587224 */ /* 0x000fce00078e02ff */
.L_x_159:
[----:B------:R-:W-:Y:S05]  /*49b0*/  BSYNC B1 ;  /* 0x0000000000017941 */ /* 0x000fea0003800000 */
.L_x_158:
[----:B------:R-:W-:Y:S01]  /*49c0*/  @!P2 IMAD R53, R53, R89, R88 ;  /* 0x000000593535a224 */ /* 0x000fe200078e0258 */
[----:B------:R-:W-:Y:S04]  /*49d0*/  BSSY B1, `(.L_x_160) ;  /* 0x0000006000017945 */ /* 0x000fe80003800000 */
[----:B------:R0:W-:Y:S01]  /*49e0*/  @!P2 STG.E.U8 desc[UR36][R8.64+0x39], R53 ;  /* 0x000039350800a986 */ /* 0x0001e2000c101124 */
[----:B------:R-:W-:Y:S05]  /*49f0*/  @P5 BRA `(.L_x_161) ;  /* 0x00000000000c5947 */ /* 0x000fea0003800000 */
[----:B--2---:R-:W2:Y:S02]  /*4a00*/  LDG.E.U8 R91, desc[UR36][R12.64+0x38] ;  /* 0x000038240c5b7981 */ /* 0x004ea4000c1e1100 */
[----:B--2---:R-:W-:-:S05]  /*4a10*/  PRMT R5, R91, 0x8880, RZ ;  /* 0x000088805b057816 */ /* 0x004fca00000000ff */
[----:B------:R-:W-:-:S07]  /*4a20*/  IMAD R88, R5, R90, RZ ;  /* 0x0000005a05587224 */ /* 0x000fce00078e02ff */
.L_x_161:
[----:B------:R-:W-:Y:S05]  /*4a30*/  BSYNC B1 ;  /* 0x0000000000017941 */ /* 0x000fea0003800000 */
.L_x_160:
[----:B------:R-:W-:Y:S01]  /*4a40*/  @!P5 IMAD R5, R54, R89, R88 ;  /* 0x000000593605d224 */ /* 0x000fe200078e0258 */
[----:B------:R-:W-:Y:S01]  /*4a50*/  ISETP.LT.OR P0, PT, R3, 0x3a, !P0 ;  /* 0x0000003a0300780c */ /* 0x000fe20004701670 */
[----:B------:R-:W-:Y:S03]  /*4a60*/  BSSY B1, `(.L_x_162) ;  /* 0x0000006000017945 */ /* 0x000fe60003800000 */
[----:B------:R0:W-:Y:S09]  /*4a70*/  @!P5 STG.E.U8 desc[UR36][R10.64+0x38], R5 ;  /* 0x000038050a00d986 */ /* 0x0001f2000c101124 */
[----:B------:R-:W-:Y:S05]  /*4a80*/  @P0 BRA `(.L_x_163) ;  /* 0x00000000000c0947 */ /* 0x000fea0003800000 */
[----:B--2---:R-:W2:Y:S02]  /*4a90*/  LDG.E.U8 R91, desc[UR36][R12.64+0x39] ;  /* 0x000039240c5b7981 */ /* 0x004ea4000c1e1100 */
[----:B--2---:R-:W-:-:S05]  /*4aa0*/  PRMT R3, R91, 0x8880, RZ ;  /* 0x000088805b037816 */ /* 0x004fca00000000ff */
[----:B------:R-:W-:-:S07]  /*4ab0*/  IMAD R88, R3, R90, RZ ;  /* 0x0000005a03587224 */ /* 0x000fce00078e02ff */
.L_x_163:
[----:B------:R-:W-:Y:S05]  /*4ac0*/  BSYNC B1 ;  /* 0x0000000000017941 */ /* 0x000fea0003800000 */
.L_x_162:
[----:B------:R-:W-:Y:S01]  /*4ad0*/  IMAD R55, R55, R89, R88 ;  /* 0x0000005937377224 */ /* 0x000fe200078e0258 */
[----:B------:R-:W-:Y:S06]  /*4ae0*/  @P0 BRA `(.L_x_164) ;  /* 0x0000000c00180947 */ /* 0x000fec0003800000 */
[----:B------:R0:W-:Y:S01]  /*4af0*/  STG.E.U8 desc[UR36][R10.64+0x39], R55 ;  /* 0x000039370a007986 */ /* 0x0001e2000c101124 */
[----:B------:R-:W-:Y:S05]  /*4b00*/  BRA `(.L_x_164) ;  /* 0x0000000c00107947 */ /* 0x000fea0003800000 */
.L_x_35:
[C---:B------:R-:W-:Y:S02]  /*4b10*/  ISETP.GE.AND P2, PT, R102.reuse, 0x1, PT ;  /* 0x000000016600780c */ /* 0x040fe40003f46270 */
[----:B------:R-:W-:Y:S02]  /*4b20*/  ISETP.GE.AND P1, PT, R102, 0x9, PT ;  /* 0x000000096600780c */ /* 0x000fe40003f26270 */
[C---:B------:R-:W-:Y:S02]  /*4b30*/  ISETP.LT.OR P4, PT, R3.reuse, 0x1, !P2 ;  /* 0x000000010300780c */ /* 0x040fe40005781670 */
[C---:B------:R-:W-:Y:S02]  /*4b40*/  ISETP.LT.OR P5, PT, R3.reuse, 0x2, !P2 ;  /* 0x000000020300780c */ /* 0x040fe400057a1670 */
[C---:B------:R-:W-:Y:S02]  /*4b50*/  ISETP.LT.OR P0, PT, R3.reuse, 0x1, !P1 ;  /* 0x000000010300780c */ /* 0x040fe40004f01670 */
[----:B------:R-:W-:-:S07]  /*4b60*/  ISETP.LT.OR P3, PT, R3, 0x2, !P1 ;  /* 0x000000020300780c */ /* 0x000fce0004f61670 */
[-C--:B------:R-:W-:Y:S02]  /*4b70*/  @!P4 IMAD R5, R56, R89.reuse, RZ ;  /* 0x000000593805c224 */ /* 0x080fe400078e02ff */
[-C--:B------:R-:W-:Y:S02]  /*4b80*/  @!P5 IMAD R57, R57, R89.reuse, RZ ;  /* 0x000000593939d224 */ /* 0x080fe400078e02ff */
[-C--:B------:R-:W-:Y:S01]  /*4b90*/  @!P0 IMAD R13, R58, R89.reuse, RZ ;  /* 0x000000593a0d8224 */ /* 0x080fe200078e02ff */
[----:B------:R0:W-:Y:S01]  /*4ba0*/  @!P4 STG.E.U8 desc[UR36][R94.64], R5 ;  /* 0x000000055e00c986 */ /* 0x0001e2000c101124 */
[----:B------:R-:W-:Y:S01]  /*4bb0*/  ISETP.LT.OR P4, PT, R3, 0x9, !P2 ;  /* 0x000000090300780c */ /* 0x000fe20005781670 */
[----:B------:R-:W-:Y:S02]  /*4bc0*/  @!P3 IMAD R59, R59, R89, RZ ;  /* 0x000000593b3bb224 */ /* 0x000fe400078e02ff */
[----:B------:R-:W-:Y:S01]  /*4bd0*/  @!P5 STG.E.U8 desc[UR36][R94.64+0x1], R57 ;  /* 0x000001395e00d986 */ /* 0x000fe2000c101124 */
[----:B------:R-:W-:-:S03]  /*4be0*/  ISETP.LT.OR P5, PT, R3, 0xa, !P2 ;  /* 0x0000000a0300780c */ /* 0x000fc600057a1670 */
[----:B------:R1:W-:Y:S01]  /*4bf0*/  @!P0 STG.E.U8 desc[UR36][R6.64], R13 ;  /* 0x0000000d06008986 */ /* 0x0003e2000c101124 */
[----:B------:R-:W-:-:S03]  /*4c00*/  ISETP.LT.OR P0, PT, R3, 0x9, !P1 ;  /* 0x000000090300780c */ /* 0x000fc60004f01670 */
[----:B------:R-:W-:Y:S01]  /*4c10*/  @!P3 STG.E.U8 desc[UR36][R6.64+0x1], R59 ;  /* 0x0000013b0600b986 */ /* 0x000fe2000c101124 */
[----:B------:R-:W-:Y:S01]  /*4c20*/  ISETP.LT.OR P3, PT, R3, 0xa, !P1 ;  /* 0x0000000a0300780c */ /* 0x000fe20004f61670 */
[----:B------:R-:W-:-:S04]  /*4c30*/  @!P4 IMAD R15, R60, R89, RZ ;  /* 0x000000593c0fc224 */ /* 0x000fc800078e02ff */
[-C--:B------:R-:W-:Y:S01]  /*4c40*/  @!P5 IMAD R61, R61, R89.reuse, RZ ;  /* 0x000000593d3dd224 */ /* 0x080fe200078e02ff */
[----:B------:R3:W-:Y:S01]  /*4c50*/  @!P4 STG.E.U8 desc[UR36][R94.64+0x8], R15 ;  /* 0x0000080f5e00c986 */ /* 0x0007e2000c101124 */
[C---:B------:R-:W-:Y:S02]  /*4c60*/  ISETP.LT.OR P4, PT, R3.reuse, 0x11, !P2 ;  /* 0x000000110300780c */ /* 0x040fe40005781670 */
[-C--:B0-----:R-:W-:Y:S01]  /*4c70*/  @!P0 IMAD R5, R62, R89.reuse, RZ ;  /* 0x000000593e058224 */ /* 0x081fe200078e02ff */
[----:B------:R-:W-:Y:S01]  /*4c80*/  @!P5 STG.E.U8 desc[UR36][R94.64+0x9], R61 ;  /* 0x0000093d5e00d986 */ /* 0x000fe2000c101124 */
[----:B------:R-:W-:Y:S02]  /*4c90*/  ISETP.LT.OR P5, PT, R3, 0x12, !P2 ;  /* 0x000000120300780c */ /* 0x000fe400057a1670 */
[----:B------:R-:W-:Y:S01]  /*4ca0*/  @!P3 IMAD R63, R63, R89, RZ ;  /* 0x000000593f3fb224 */ /* 0x000fe200078e02ff */
[----:B------:R0:W-:Y:S01]  /*4cb0*/  @!P0 STG.E.U8 desc[UR36][R6.64+0x8], R5 ;  /* 0x0000080506008986 */ /* 0x0001e2000c101124 */
[----:B------:R-:W-:-:S03]  /*4cc0*/  ISETP.LT.OR P0, PT, R3, 0x11, !P1 ;  /* 0x000000110300780c */ /* 0x000fc60004f01670 */
[----:B------:R-:W-:Y:S01]  /*4cd0*/  @!P3 STG.E.U8 desc[UR36][R6.64+0x9], R63 ;  /* 0x0000093f0600b986 */ /* 0x000fe2000c101124 */
[----:B------:R-:W-:Y:S01]  /*4ce0*/  ISETP.LT.OR P3, PT, R3, 0x12, !P1 ;  /* 0x000000120300780c */ /* 0x000fe20004f61670 */
[----:B-1----:R-:W-:-:S04]  /*4cf0*/  @!P4 IMAD R13, R64, R89, RZ ;  /* 0x00000059400dc224 */ /* 0x002fc800078e02ff */
[-C--:B------:R-:W-:Y:S01]  /*4d00*/  @!P5 IMAD R65, R65, R89.reuse, RZ ;  /* 0x000000594141d224 */ /* 0x080fe200078e02ff */
[----:B------:R1:W-:Y:S01]  /*4d10*/  @!P4 STG.E.U8 desc[UR36][R94.64+0x10], R13 ;  /* 0x0000100d5e00c986 */ /* 0x0003e2000c101124 */
[C---:B------:R-:W-:Y:S02]  /*4d20*/  ISETP.LT.OR P4, PT, R3.reuse, 0x19, !P2 ;  /* 0x000000190300780c */ /* 0x040fe40005781670 */
[-C--:B---3--:R-:W-:Y:S01]  /*4d30*/  @!P0 IMAD R15, R66, R89.reuse, RZ ;  /* 0x00000059420f8224 */ /* 0x088fe200078e02ff */
[----:B------:R-:W-:Y:S01]  /*4d40*/  @!P5 STG.E.U8 desc[UR36][R94.64+0x11], R65 ;  /* 0x000011415e00d986 */ /* 0x000fe2000c101124 */
[----:B------:R-:W-:Y:S02]  /*4d50*/  ISETP.LT.OR P5, PT, R3, 0x1a, !P2 ;  /* 0x0000001a0300780c */ /* 0x000fe400057a1670 */
[----:B------:R-:W-:Y:S01]  /*4d60*/  @!P3 IMAD R67, R67, R89, RZ ;  /* 0x000000594343b224 */ /* 0x000fe200078e02ff */
[----:B------:R3:W-:Y:S01]  /*4d70*/  @!P0 STG.E.U8 desc[UR36][R6.64+0x10], R15 ;  /* 0x0000100f06008986 */ /* 0x0007e2000c101124 */
[----:B------:R-:W-:-:S03]  /*4d80*/  ISETP.LT.OR P0, PT, R3, 0x19, !P1 ;  /* 0x000000190300780c */ /* 0x000fc60004f01670 */
[----:B------:R-:W-:Y:S01]  /*4d90*/  @!P3 STG.E.U8 desc[UR36][R6.64+0x11], R67 ;  /* 0x000011430600b986 */ /* 0x000fe2000c101124 */
[----:B------:R-:W-:Y:S01]  /*4da0*/  ISETP.LT.OR P3, PT, R3, 0x1a, !P1 ;  /* 0x0000001a0300780c */ /* 0x000fe20004f61670 */
[----:B0-----:R-:W-:-:S04]  /*4db0*/  @!P4 IMAD R5, R68, R89, RZ ;  /* 0x000000594405c224 */ /* 0x001fc800078e02ff */
[-C--:B------:R-:W-:Y:S01]  /*4dc0*/  @!P5 IMAD R69, R69, R89.reuse, RZ ;  /* 0x000000594545d224 */ /* 0x080fe200078e02ff */
[----:B------:R0:W-:Y:S01]  /*4dd0*/  @!P4 STG.E.U8 desc[UR36][R94.64+0x18], R5 ;  /* 0x000018055e00c986 */ /* 0x0001e2000c101124 */
[C---:B------:R-:W-:Y:S02]  /*4de0*/  ISETP.LT.OR P4, PT, R3.reuse, 0x21, !P2 ;  /* 0x000000210300780c */ /* 0x040fe40005781670 */
[-C--:B-1----:R-:W-:Y:S01]  /*4df0*/  @!P0 IMAD R13, R70, R89.reuse, RZ ;  /* 0x00000059460d8224 */ /* 0x082fe200078e02ff */
[----:B------:R-:W-:Y:S01]  /*4e00*/  @!P5 STG.E.U8 desc[UR36][R94.64+0x19], R69 ;  /* 0x000019455e00d986 */ /* 0x000fe2000c101124 */
[----:B------:R-:W-:Y:S02]  /*4e10*/  ISETP.LT.OR P5, PT, R3, 0x22, !P2 ;  /* 0x000000220300780c */ /* 0x000fe400057a1670 */
[----:B------:R-:W-:Y:S01]  /*4e20*/  @!P3 IMAD R71, R71, R89, RZ ;  /* 0x000000594747b224 */ /* 0x000fe200078e02ff */
[----:B------:R1:W-:Y:S01]  /*4e30*/  @!P0 STG.E.U8 desc[UR36][R6.64+0x18], R13 ;  /* 0x0000180d06008986 */ /* 0x0003e2000c101124 */
[----:B------:R-:W-:-:S03]  /*4e40*/  ISETP.LT.OR P0, PT, R3, 0x21, !P1 ;  /* 0x000000210300780c */ /* 0x000fc60004f01670 */
[----:B------:R-:W-:Y:S01]  /*4e50*/  @!P3 STG.E.U8 desc[UR36][R6.64+0x19], R71 ;  /* 0x000019470600b986 */ /* 0x000fe2000c101124 */
[----:B------:R-:W-:Y:S01]  /*4e60*/  ISETP.LT.OR P3, PT, R3, 0x22, !P1 ;  /* 0x000000220300780c */ /* 0x000fe20004f61670 */
[----:B---3--:R-:W-:-:S04]  /*4e70*/  @!P4 IMAD R15, R72, R89, RZ ;  /* 0x00000059480fc224 */ /* 0x008fc800078e02ff */
        /* <DEDUP_REMOVED lines=32> */
[----:B------:R-:W-:-:S02]  /*5080*/  ISETP.GE.AND P0, PT, R102, 0x81, PT ;  /* 0x000000816600780c */ /* 0x000fc40003f06270 */
[C---:B------:R-:W-:Y:S01]  /*5090*/  ISETP.LT.OR P5, PT, R3.reuse, 0x39, !P1 ;  /* 0x000000390300780c */ /* 0x040fe20004fa1670 */
[----:B------:R-:W-:Y:S01]  /*50a0*/  @!P3 STG.E.U8 desc[UR36][R6.64+0x31], R83 ;  /* 0x000031530600b986 */ /* 0x000fe2000c101124 */
[C---:B------:R-:W-:Y:S01]  /*50b0*/  ISETP.LT.OR P1, PT, R3.reuse, 0x3a, !P1 ;  /* 0x0000003a0300780c */ /* 0x040fe20004f21670 */
[----:B---3--:R-:W-:Y:S01]  /*50c0*/  @!P4 IMAD R15, R84, R89, RZ ;  /* 0x00000059540fc224 */ /* 0x008fe200078e02ff */
[----:B------:R-:W-:-:S03]  /*50d0*/  ISETP.LT.OR P3, PT, R3, 0x1, !P0 ;  /* 0x000000010300780c */ /* 0x000fc60004761670 */
[----:B------:R-:W-:Y:S01]  /*50e0*/  @!P2 IMAD R85, R85, R89, RZ ;  /* 0x000000595555a224 */ /* 0x000fe200078e02ff */
[----:B------:R-:W-:Y:S01]  /*50f0*/  @!P4 STG.E.U8 desc[UR36][R94.64+0x38], R15 ;  /* 0x0000380f5e00c986 */ /* 0x000fe2000c101124 */
[----:B------:R-:W-:-:S03]  /*5100*/  ISETP.LT.OR P4, PT, R3, 0x2, !P0 ;  /* 0x000000020300780c */ /* 0x000fc60004781670 */
[----:B------:R-:W-:Y:S01]  /*5110*/  @!P2 STG.E.U8 desc[UR36][R94.64+0x39], R85 ;  /* 0x000039555e00a986 */ /* 0x000fe2000c101124 */
[-C--:B0-----:R-:W-:Y:S01]  /*5120*/  @!P5 IMAD R5, R86, R89.reuse, RZ ;  /* 0x000000595605d224 */ /* 0x081fe200078e02ff */
[----:B------:R-:W-:Y:S01]  /*5130*/  ISETP.GE.AND P2, PT, R102, 0x89, PT ;  /* 0x000000896600780c */ /* 0x000fe20003f46270 */
[-C--:B------:R-:W-:Y:S02]  /*5140*/  @!P1 IMAD R87, R87, R89.reuse, RZ ;  /* 0x0000005957579224 */ /* 0x080fe400078e02ff */
[----:B-1----:R-:W-:Y:S01]  /*5150*/  @!P3 IMAD R13, R24, R89, RZ ;  /* 0x00000059180db224 */ /* 0x002fe200078e02ff */
[----:B------:R0:W-:Y:S01]  /*5160*/  @!P5 STG.E.U8 desc[UR36][R6.64+0x38], R5 ;  /* 0x000038050600d986 */ /* 0x0001e2000c101124 */
[----:B------:R-:W-:-:S03]  /*5170*/  ISETP.LT.OR P5, PT, R3, 0x1, !P2 ;  /* 0x000000010300780c */ /* 0x000fc600057a1670 */
[----:B------:R-:W-:Y:S01]  /*5180*/  @!P4 IMAD R25, R25, R89, RZ ;  /* 0x000000591919c224 */ /* 0x000fe200078e02ff */
[----:B------:R-:W-:Y:S01]  /*5190*/  @!P1 STG.E.U8 desc[UR36][R6.64+0x39], R87 ;  /* 0x0000395706009986 */ /* 0x000fe2000c101124 */
[----:B------:R-:W-:-:S03]  /*51a0*/  ISETP.LT.OR P1, PT, R3, 0x2, !P2 ;  /* 0x000000020300780c */ /* 0x000fc60005721670 */
[----:B------:R-:W-:Y:S01]  /*51b0*/  @!P3 STG.E.U8 desc[UR36][R8.64], R13 ;  /* 0x0000000d0800b986 */ /* 0x000fe2000c101124 */
[----:B------:R-:W-:-:S03]  /*51c0*/  ISETP.LT.OR P3, PT, R3, 0x9, !P0 ;  /* 0x000000090300780c */ /* 0x000fc60004761670 */
[----:B------:R-:W-:Y:S01]  /*51d0*/  @!P4 STG.E.U8 desc[UR36][R8.64+0x1], R25 ;  /* 0x000001190800c986 */ /* 0x000fe2000c101124 */
[----:B------:R-:W-:Y:S01]  /*51e0*/  ISETP.LT.OR P4, PT, R3, 0xa, !P0 ;  /* 0x0000000a0300780c */ /* 0x000fe20004781670 */
[----:B0-----:R-:W-:-:S04]  /*51f0*/  @!P5 IMAD R5, R26, R89, RZ ;  /* 0x000000591a05d224 */ /* 0x001fc800078e02ff */
[-C--:B------:R-:W-:Y:S01]  /*5200*/  @!P1 IMAD R27, R27, R89.reuse, RZ ;  /* 0x000000591b1b9224 */ /* 0x080fe200078e02ff */
[----:B------:R0:W-:Y:S01]  /*5210*/  @!P5 STG.E.U8 desc[UR36][R10.64], R5 ;  /* 0x000000050a00d986 */ /* 0x0001e2000c101124 */
[C---:B------:R-:W-:Y:S02]  /*5220*/  ISETP.LT.OR P5, PT, R3.reuse, 0x9, !P2 ;  /* 0x000000090300780c */ /* 0x040fe400057a1670 */
[-C--:B------:R-:W-:Y:S01]  /*5230*/  @!P3 IMAD R15, R28, R89.reuse, RZ ;  /* 0x000000591c0fb224 */ /* 0x080fe200078e02ff */
[----:B------:R-:W-:Y:S01]  /*5240*/  @!P1 STG.E.U8 desc[UR36][R10.64+0x1], R27 ;  /* 0x0000011b0a009986 */ /* 0x000fe2000c101124 */
[----:B------:R-:W-:Y:S02]  /*5250*/  ISETP.LT.OR P1, PT, R3, 0xa, !P2 ;  /* 0x0000000a0300780c */ /* 0x000fe40005721670 */
[----:B------:R-:W-:Y:S01]  /*5260*/  @!P4 IMAD R29, R29, R89, RZ ;  /* 0x000000591d1dc224 */ /* 0x000fe200078e02ff */
        /* <DEDUP_REMOVED lines=40> */
[----:B-1----:R-:W-:-:S04]  /*54f0*/  @!P5 IMAD R13, R42, R89, RZ ;  /* 0x000000592a0dd224 */ /* 0x002fc800078e02ff */
        /* <DEDUP_REMOVED lines=12> */
[----:B------:R-:W-:-:S04]  /*55c0*/  @!P1 IMAD R7, R46, R89, RZ ;  /* 0x000000592e079224 */ /* 0x000fc800078e02ff */
[-C--:B------:R-:W-:Y:S01]  /*55d0*/  @!P3 IMAD R47, R47, R89.reuse, RZ ;  /* 0x000000592f2fb224 */ /* 0x080fe200078e02ff */
[----:B------:R1:W-:Y:S01]  /*55e0*/  @!P1 STG.E.U8 desc[UR36][R10.64+0x28], R7 ;  /* 0x000028070a009986 */ /* 0x0003e2000c101124 */
[----:B------:R-:W-:Y:S02]  /*55f0*/  ISETP.LT.OR P1, PT, R3, 0x31, !P2 ;  /* 0x000000310300780c */ /* 0x000fe40005721670 */
[----:B------:R-:W-:Y:S01]  /*5600*/  @!P4 IMAD R49, R49, R89, RZ ;  /* 0x000000593131c224 */ /* 0x000fe200078e02ff */
[----:B------:R3:W-:Y:S01]  /*5610*/  @!P3 STG.E.U8 desc[UR36][R10.64+0x29], R47 ;  /* 0x0000292f0a00b986 */ /* 0x0007e2000c101124 */
[C---:B------:R-:W-:Y:S02]  /*5620*/  ISETP.LT.OR P3, PT, R3.reuse, 0x39, !P0 ;  /* 0x000000390300780c */ /* 0x040fe40004761670 */
[C---:B------:R-:W-:Y:S01]  /*5630*/  ISETP.LT.OR P0, PT, R3.reuse, 0x3a, !P0 ;  /* 0x0000003a0300780c */ /* 0x040fe20004701670 */
[----:B------:R3:W-:Y:S01]  /*5640*/  @!P4 STG.E.U8 desc[UR36][R8.64+0x31], R49 ;  /* 0x000031310800c986 */ /* 0x0007e2000c101124 */
[----:B------:R-:W-:-:S03]  /*5650*/  ISETP.LT.OR P4, PT, R3, 0x32, !P2 ;  /* 0x000000320300780c */ /* 0x000fc60005781670 */
[----:B------:R3:W-:Y:S01]  /*5660*/  @!P5 STG.E.U8 desc[UR36][R8.64+0x30], R13 ;  /* 0x0000300d0800d986 */ /* 0x0007e2000c101124 */
[C---:B------:R-:W-:Y:S02]  /*5670*/  ISETP.LT.OR P5, PT, R3.reuse, 0x39, !P2 ;  /* 0x000000390300780c */ /* 0x040fe400057a1670 */
[----:B------:R-:W-:Y:S01]  /*5680*/  ISETP.LT.OR P2, PT, R3, 0x3a, !P2 ;  /* 0x0000003a0300780c */ /* 0x000fe20005741670 */
[-C--:B------:R-:W-:Y:S02]  /*5690*/  @!P1 IMAD R3, R50, R89.reuse, RZ ;  /* 0x0000005932039224 */ /* 0x080fe400078e02ff */
[-C--:B0-----:R-:W-:Y:S02]  /*56a0*/  @!P3 IMAD R5, R52, R89.reuse, RZ ;  /* 0x000000593405b224 */ /* 0x081fe400078e02ff */
[-C--:B------:R-:W-:Y:S01]  /*56b0*/  @!P0 IMAD R53, R53, R89.reuse, RZ ;  /* 0x0000005935358224 */ /* 0x080fe200078e02ff */
[----:B------:R3:W-:Y:S01]  /*56c0*/  @!P1 STG.E.U8 desc[UR36][R10.64+0x30], R3 ;  /* 0x000030030a009986 */ /* 0x0007e2000c101124 */
[----:B------:R-:W-:-:S04]  /*56d0*/  @!P4 IMAD R51, R51, R89, RZ ;  /* 0x000000593333c224 */ /* 0x000fc800078e02ff */
[-C--:B-1----:R-:W-:Y:S01]  /*56e0*/  @!P5 IMAD R7, R54, R89.reuse, RZ ;  /* 0x000000593607d224 */ /* 0x082fe200078e02ff */
[----:B------:R3:W-:Y:S01]  /*56f0*/  @!P4 STG.E.U8 desc[UR36][R10.64+0x31], R51 ;  /* 0x000031330a00c986 */ /* 0x0007e2000c101124 */
[----:B------:R-:W-:-:S03]  /*5700*/  @!P2 IMAD R55, R55, R89, RZ ;  /* 0x000000593737a224 */ /* 0x000fc600078e02ff */
[----:B------:R3:W-:Y:S04]  /*5710*/  @!P3 STG.E.U8 desc[UR36][R8.64+0x38], R5 ;  /* 0x000038050800b986 */ /* 0x0007e8000c101124 */
[----:B------:R3:W-:Y:S04]  /*5720*/  @!P0 STG.E.U8 desc[UR36][R8.64+0x39], R53 ;  /* 0x0000393508008986 */ /* 0x0007e8000c101124 */
[----:B------:R3:W-:Y:S04]  /*5730*/  @!P5 STG.E.U8 desc[UR36][R10.64+0x38], R7 ;  /* 0x000038070a00d986 */ /* 0x0007e8000c101124 */
[----:B------:R3:W-:Y:S02]  /*5740*/  @!P2 STG.E.U8 desc[UR36][R10.64+0x39], R55 ;  /* 0x000039370a00a986 */ /* 0x0007e4000c101124 */
.L_x_164:
[----:B------:R-:W-:Y:S05]  /*5750*/  BSYNC B0 ;  /* 0x0000000000007941 */ /* 0x000fea0003800000 */
.L_x_34:
[----:B------:R-:W-:Y:S01]  /*5760*/  ULDC UR4, c[0x0][0xc] ;  /* 0x0000030000047ab9 */ /* 0x000fe20000000800 */
[----:B------:R-:W-:Y:S01]  /*5770*/  ULDC UR5, c[0x0][0x10] ;  /* 0x0000040000057ab9 */ /* 0x000fe20000000800 */
[----:B---3--:R-:W3:Y:S01]  /*5780*/  LDC R3, c[0x0][0x14] ;  /* 0x00000500ff037b82 */ /* 0x008ee20000000800 */
[----:B------:R-:W-:Y:S01]  /*5790*/  UIMAD.WIDE.U32 UR4, UR4, UR5, URZ ;  /* 0x00000005040472a5 */ /* 0x000fe2000f8e003f */
[----:B------:R-:W-:Y:S02]  /*57a0*/  IMAD.MOV.U32 R93, RZ, RZ, -0x1 ;  /* 0xffffffffff5d7424 */ /* 0x000fe400078e00ff */
[----:B------:R-:W-:-:S03]  /*57b0*/  IMAD.MOV.U32 R88, RZ, RZ, -0x1 ;  /* 0xffffffffff587424 */ /* 0x000fc600078e00ff */
[----:B---3--:R-:W-:-:S04]  /*57c0*/  IMAD.WIDE.U32 R16, R3, UR4, R16 ;  /* 0x0000000403107c25 */ /* 0x008fc8000f8e0010 */
[----:B------:R-:W-:Y:S01]  /*57d0*/  IMAD R3, R3, UR5, RZ ;  /* 0x0000000503037c24 */ /* 0x000fe2000f8e02ff */
[----:B------:R-:W-:Y:S02]  /*57e0*/  ULDC.64 UR4, c[0x0][0x650] ;  /* 0x0001940000047ab9 */ /* 0x000fe40000000a00 */
[----:B------:R-:W-:Y:S01]  /*57f0*/  ISETP.GE.U32.AND P0, PT, R16, UR4, PT ;  /* 0x0000000410007c0c */ /* 0x000fe2000bf06070 */
[--C-:B------:R-:W-:Y:S01]  /*5800*/  IMAD.IADD R17, R17, 0x1, R3.reuse ;  /* 0x0000000111117824 */ /* 0x100fe200078e0203 */
[----:B------:R-:W-:-:S04]  /*5810*/  PRMT R3, RZ, 0x7610, R3 ;  /* 0x00007610ff037816 */ /* 0x000fc80000000003 */
[----:B------:R-:W-:-:S13]  /*5820*/  ISETP.GE.U32.AND.EX P0, PT, R17, UR5, PT, P0 ;  /* 0x0000000511007c0c */ /* 0x000fda000bf06100 */
[----:B------:R-:W-:Y:S05]  /*5830*/  @P0 BRA `(.L_x_165) ;  /* 0x0000000400640947 */ /* 0x000fea0003800000 */
[----:B------:R-:W3:Y:S01]  /*5840*/  S2R R12, SR_CTAID.X ;  /* 0x00000000000c7919 */ /* 0x000ee20000002500 */
[----:B0-----:R-:W0:Y:S01]  /*5850*/  LDC.64 R10, c[0x0][0x628] ;  /* 0x00018a00ff0a7b82 */ /* 0x001e220000000a00 */
[----:B------:R-:W-:Y:S01]  /*5860*/  ULDC UR4, c[0x0][0x150] ;  /* 0x0000540000047ab9 */ /* 0x000fe20000000800 */
[----:B------:R-:W-:Y:S01]  /*5870*/  IMAD.MOV.U32 R8, RZ, RZ, R16 ;  /* 0x000000ffff087224 */ /* 0x000fe200078e0010 */
[----:B------:R-:W0:Y:S01]  /*5880*/  S2R R24, SR_CTAID.Y ;  /* 0x0000000000187919 */ /* 0x000e220000002600 */
[----:B------:R-:W-:-:S04]  /*5890*/  IMAD.MOV.U32 R9, RZ, RZ, R17 ;  /* 0x000000ffff097224 */ /* 0x000fc800078e0011 */
[----:B------:R-:W1:Y:S08]  /*58a0*/  LDC R21, c[0x0][0x144] ;  /* 0x00005100ff157b82 */ /* 0x000e700000000800 */
[----:B------:R-:W1:Y:S08]  /*58b0*/  LDC R0, c[0x0][0x630] ;  /* 0x00018c00ff007b82 */ /* 0x000e700000000800 */
[----:B------:R-:W1:Y:S01]  /*58c0*/  LDC.64 R14, c[0x0][0x620] ;  /* 0x00018800ff0e7b82 */ /* 0x000e620000000a00 */
[----:B0-----:R-:W-:-:S04]  /*58d0*/  ISETP.NE.U32.AND P0, PT, R10, RZ, PT ;  /* 0x000000ff0a00720c */ /* 0x001fc80003f05070 */
[----:B------:R-:W-:Y:S02]  /*58e0*/  ISETP.NE.AND.EX P0, PT, R11, RZ, PT, P0 ;  /* 0x000000ff0b00720c */ /* 0x000fe40003f05300 */
[----:B---3--:R-:W-:-:S05]  /*58f0*/  I2FP.F32.U32 R3, R12 ;  /* 0x0000000c00037245 */ /* 0x008fca0000201000 */
[----:B------:R-:W-:-:S04]  /*5900*/  FMUL R3, R3, UR4 ;  /* 0x0000000403037c20 */ /* 0x000fc80008400000 */
[----:B------:R0:W3:Y:S02]  /*5910*/  F2I.U32.TRUNC.NTZ R20, R3 ;  /* 0x0000000300147305 */ /* 0x0000e4000020f000 */
[----:B------:R-:W-:Y:S05]  /*5920*/  @!P0 BRA `(.L_x_166) ;  /* 0x0000000000288947 */ /* 0x000fea0003800000 */
[----:B0-----:R-:W0:Y:S02]  /*5930*/  LDC R3, c[0x0][0x634] ;  /* 0x00018d00ff037b82 */ /* 0x001e240000000800 */
        /* <DEDUP_REMOVED lines=9> */
.L_x_166:
[----:B------:R-:W2:Y:S01]  /*59d0*/  LDC.64 R28, c[0x0][0x640] ;  /* 0x00019000ff1c7b82 */ /* 0x000ea20000000a00 */
[-CC-:B-1----:R-:W-:Y:S01]  /*59e0*/  SHF.R.U64 R88, R8, R0.reuse, R9.reuse ;  /* 0x0000000008587219 */ /* 0x182fe20000001209 */
[----:B---3--:R-:W-:Y:S01]  /*59f0*/  IMAD.MOV R20, RZ, RZ, -R20 ;  /* 0x000000ffff147224 */ /* 0x008fe200078e0a14 */
[----:B------:R-:W-:Y:S01]  /*5a00*/  SHF.R.U32.HI R0, RZ, R0, R9 ;  /* 0x00000000ff007219 */ /* 0x000fe20000011609 */
[----:B------:R-:W-:Y:S01]  /*5a10*/  ULDC UR4, c[0x0][0x154] ;  /* 0x0000550000047ab9 */ /* 0x000fe20000000800 */
[----:B0-----:R-:W-:Y:S01]  /*5a20*/  IADD3 R3, P0, RZ, -R88, RZ ;  /* 0x80000058ff037210 */ /* 0x001fe20007f1e0ff */
[----:B------:R-:W-:Y:S02]  /*5a30*/  IMAD R21, R21, R20, R12 ;  /* 0x0000001415157224 */ /* 0x000fe400078e020c */
[----:B------:R-:W0:Y:S01]  /*5a40*/  LDC R6, c[0x0][0x618] ;  /* 0x00018600ff067b82 */ /* 0x000e220000000800 */
[----:B------:R-:W-:Y:S02]  /*5a50*/  IMAD.MOV.U32 R7, RZ, RZ, 0x1 ;  /* 0x00000001ff077424 */ /* 0x000fe400078e00ff */
[----:B------:R-:W-:-:S04]  /*5a60*/  IMAD.X R5, RZ, RZ, ~R0, P0 ;  /* 0x000000ffff057224 */ /* 0x000fc800000e0e00 */
[-C--:B------:R-:W-:Y:S01]  /*5a70*/  IMAD R0, R5, R14.reuse, RZ ;  /* 0x0000000e05007224 */ /* 0x080fe200078e02ff */
[----:B------:R-:W1:Y:S01]  /*5a80*/  LDC R8, c[0x0][0x608] ;  /* 0x00018200ff087b82 */ /* 0x000e620000000800 */
[----:B------:R-:W-:-:S04]  /*5a90*/  IMAD.WIDE.U32 R4, R3, R14, R16 ;  /* 0x0000000e03047225 */ /* 0x000fc800078e0010 */
[----:B------:R-:W-:Y:S01]  /*5aa0*/  IMAD R3, R3, R15, R0 ;  /* 0x0000000f03037224 */ /* 0x000fe200078e0200 */
[----:B------:R-:W-:Y:S02]  /*5ab0*/  I2FP.F32.U32 R0, R24 ;  /* 0x0000001800007245 */ /* 0x000fe40000201000 */
[----:B------:R-:W3:Y:S01]  /*5ac0*/  LDC R26, c[0x0][0x658] ;  /* 0x00019600ff1a7b82 */ /* 0x000ee20000000800 */
[----:B------:R-:W-:Y:S01]  /*5ad0*/  IMAD.IADD R3, R5, 0x1, R3 ;  /* 0x0000000105037824 */ /* 0x000fe200078e0203 */
[----:B--2---:R-:W-:Y:S01]  /*5ae0*/  ISETP.NE.U32.AND P0, PT, R28, RZ, PT ;  /* 0x000000ff1c00720c */ /* 0x004fe20003f05070 */
[----:B------:R-:W-:Y:S01]  /*5af0*/  FMUL R0, R0, UR4 ;  /* 0x0000000400007c20 */ /* 0x000fe20008400000 */
[----:B------:R-:W-:Y:S02]  /*5b00*/  IMAD.MOV.U32 R5, RZ, RZ, -0x1 ;  /* 0xffffffffff057424 */ /* 0x000fe400078e00ff */
[----:B------:R-:W-:Y:S01]  /*5b10*/  ISETP.NE.AND.EX P0, PT, R29, RZ, PT, P0 ;  /* 0x000000ff1d00720c */ /* 0x000fe20003f05300 */
[----:B------:R2:W2:Y:S01]  /*5b20*/  F2I.U32.TRUNC.NTZ R13, R0 ;  /* 0x00000000000d7305 */ /* 0x0004a2000020f000 */
[----:B------:R-:W2:Y:S01]  /*5b30*/  LDC R15, c[0x0][0x148] ;  /* 0x00005200ff0f7b82 */ /* 0x000ea20000000800 */
[----:B0-----:R-:W-:-:S02]  /*5b40*/  SHF.R.U64 R12, R4, R6, R3 ;  /* 0x00000006040c7219 */ /* 0x001fc40000001203 */
[----:B------:R-:W-:-:S05]  /*5b50*/  SHF.R.U32.HI R3, RZ, R6, R3 ;  /* 0x00000006ff037219 */ /* 0x000fca0000011603 */
[----:B------:R-:W0:Y:S01]  /*5b60*/  LDC R20, c[0x0][0x600] ;  /* 0x00018000ff147b82 */ /* 0x000e220000000800 */
[-CC-:B-1----:R-:W-:Y:S02]  /*5b70*/  SHF.R.U64 R10, R12, R8.reuse, R3.reuse ;  /* 0x000000080c0a7219 */ /* 0x182fe40000001203 */
[----:B------:R-:W-:-:S05]  /*5b80*/  SHF.R.U32.HI R3, RZ, R8, R3 ;  /* 0x00000008ff037219 */ /* 0x000fca0000011603 */
[----:B------:R-:W1:Y:S01]  /*5b90*/  LDC R27, c[0x0][0x648] ;  /* 0x00019200ff1b7b82 */ /* 0x000e620000000800 */
[-C--:B---3--:R-:W-:Y:S02]  /*5ba0*/  SHF.L.U32 R4, R5, R26.reuse, RZ ;  /* 0x0000001a05047219 */ /* 0x088fe400000006ff */
[-CC-:B------:R-:W-:Y:S02]  /*5bb0*/  SHF.R.U64 R14, R10, R26.reuse, R3.reuse ;  /* 0x0000001a0a0e7219 */ /* 0x180fe40000001203 */
[----:B------:R-:W-:Y:S02]  /*5bc0*/  SHF.R.U32.HI R5, RZ, R26, R3 ;  /* 0x0000001aff057219 */ /* 0x000fe40000011603 */
[----:B------:R-:W-:Y:S01]  /*5bd0*/  LOP3.LUT R25, RZ, R4, RZ, 0x33, !PT ;  /* 0x00000004ff197212 */ /* 0x000fe200078e33ff */
[----:B------:R-:W3:Y:S01]  /*5be0*/  LDC R30, c[0x0][0x638] ;  /* 0x00018e00ff1e7b82 */ /* 0x000ee20000000800 */
[----:B------:R-:W-:Y:S01]  /*5bf0*/  SHF.L.U32 R26, R7, R26, RZ ;  /* 0x0000001a071a7219 */ /* 0x000fe200000006ff */
[----:B------:R-:W-:-:S06]  /*5c00*/  IMAD.MOV.U32 R4, RZ, RZ, R14 ;  /* 0x000000ffff047224 */ /* 0x000fcc00078e000e */
[----:B------:R-:W0:Y:S01]  /*5c10*/  LDC R31, c[0x0][0x610] ;  /* 0x00018400ff1f7b82 */ /* 0x000e220000000800 */
        /* <DEDUP_REMOVED lines=11> */
.L_x_167:
[----:B------:R-:W-:Y:S01]  /*5cd0*/  ISETP.NE.AND P0, PT, R2, 0x1, PT ;  /* 0x000000010200780c */ /* 0x000fe20003f05270 */
[----:B0-----:R-:W-:Y:S01]  /*5ce0*/  VIADD R7, R20, 0xffffffff ;  /* 0xffffffff14077836 */ /* 0x001fe20000000000 */
[----:B-12---:R-:W-:Y:S01]  /*5cf0*/  SHF.R.U64 R0, R4, R27, R5 ;  /* 0x0000001b04007219 */ /* 0x006fe20000001205 */
[----:B------:R-:W-:Y:S01]  /*5d00*/  IMAD.MOV R13, RZ, RZ, -R13 ;  /* 0x000000ffff0d7224 */ /* 0x000fe200078e0a0d */
[----:B------:R-:W-:Y:S01]  /*5d10*/  LOP3.LUT R5, R10, R25, RZ, 0xc0, !PT ;  /* 0x000000190a057212 */ /* 0x000fe200078ec0ff */
[----:B------:R-:W-:Y:S01]  /*5d20*/  IMAD.MOV.U32 R4, RZ, RZ, 0x1 ;  /* 0x00000001ff047424 */ /* 0x000fe200078e00ff */
[----:B------:R-:W-:Y:S01]  /*5d30*/  LOP3.LUT R12, R12, R7, RZ, 0xc0, !PT ;  /* 0x000000070c0c7212 */ /* 0x000fe200078ec0ff */
[----:B------:R-:W-:Y:S02]  /*5d40*/  IMAD.MOV R3, RZ, RZ, -R0 ;  /* 0x000000ffff037224 */ /* 0x000fe400078e0a00 */
[----:B------:R-:W-:Y:S02]  /*5d50*/  IMAD R0, R26, R0, R5 ;  /* 0x000000001a007224 */ /* 0x000fe400078e0205 */
[----:B---3--:R-:W-:-:S02]  /*5d60*/  IMAD R3, R3, R30, R14 ;  /* 0x0000001e03037224 */ /* 0x008fc400078e020e */
[----:B------:R-:W-:Y:S02]  /*5d70*/  @P0 IMAD R21, R15, R13, R24 ;  /* 0x0000000d0f150224 */ /* 0x000fe400078e0218 */
[----:B------:R-:W-:Y:S01]  /*5d80*/  IMAD R5, R3, R20, R12 ;  /* 0x0000001403057224 */ /* 0x000fe200078e020c */
[----:B------:R-:W-:Y:S01]  /*5d90*/  PRMT R3, R4, 0x7610, R3 ;  /* 0x0000761004037816 */ /* 0x000fe20000000003 */
[----:B------:R-:W-:-:S05]  /*5da0*/  IMAD R0, R0, R31, R21 ;  /* 0x0000001f00007224 */ /* 0x000fca00078e0215 */
[----:B------:R-:W-:Y:S02]  /*5db0*/  SEL R93, R5, R0, !P0 ;  /* 0x00000000055d7207 */ /* 0x000fe40004000000 */
[----:B------:R-:W-:-:S07]  /*5dc0*/  SEL R0, R0, R5, !P0 ;  /* 0x0000000500007207 */ /* 0x000fce0004000000 */
.L_x_165:
[----:B------:R-:W-:Y:S01]  /*5dd0*/  LOP3.LUT P0, RZ, R3, 0xff, RZ, 0xc0, !PT ;  /* 0x000000ff03ff7812 */ /* 0x000fe2000780c0ff */
[----:B------:R-:W-:-:S12]  /*5de0*/  IMAD.MOV.U32 R92, RZ, RZ, R0 ;  /* 0x000000ffff5c7224 */ /* 0x000fd800078e0000 */
[----:B------:R-:W-:Y:S05]  /*5df0*/  @P0 BRA `(.L_x_168) ;  /* 0xffffffb400000947 */ /* 0x000fea000383ffff */
[----:B------:R-:W-:Y:S05]  /*5e00*/  EXIT ;  /* 0x000000000000794d */ /* 0x000fea0003800000 */
.L_x_7:
[----:B0-----:R-:W-:Y:S01]  /*5e10*/  ULDC.64 UR4, c[0x0][0x650] ;  /* 0x0001940000047ab9 */ /* 0x001fe20000000a00 */
        /* <DEDUP_REMOVED lines=25> */
.L_x_170:
[----:B------:R-:W0:Y:S01]  /*5fb0*/  LDC.64 R28, c[0x0][0x640] ;  /* 0x00019000ff1c7b82 */ /* 0x000e220000000a00 */
[-CC-:B------:R-:W-:Y:S01]  /*5fc0*/  SHF.R.U64 R22, R12, R6.reuse, R13.reuse ;  /* 0x000000060c167219 */ /* 0x180fe2000000120d */
[----:B------:R-:W-:Y:S01]  /*5fd0*/  IMAD.MOV.U32 R30, RZ, RZ, 0x1 ;  /* 0x00000001ff1e7424 */ /* 0x000fe200078e00ff */
[----:B------:R-:W-:Y:S02]  /*5fe0*/  SHF.R.U32.HI R6, RZ, R6, R13 ;  /* 0x00000006ff067219 */ /* 0x000fe4000001160d */
        /* <DEDUP_REMOVED lines=8> */
[----:B------:R-:W-:Y:S01]  /*6070*/  IMAD.IADD R9, R9, 0x1, R11 ;  /* 0x0000000109097824 */ /* 0x000fe200078e020b */
[----:B0-----:R-:W-:-:S04]  /*6080*/  ISETP.NE.U32.AND P0, PT, R28, RZ, PT ;  /* 0x000000ff1c00720c */ /* 0x001fc80003f05070 */
[----:B------:R-:W-:Y:S02]  /*6090*/  ISETP.NE.AND.EX P0, PT, R29, RZ, PT, P0 ;  /* 0x000000ff1d00720c */ /* 0x000fe40003f05300 */
[----:B------:R-:W0:Y:S01]  /*60a0*/  LDC R20, c[0x0][0x600] ;  /* 0x00018000ff147b82 */ /* 0x000e220000000800 */
[-CC-:B-1----:R-:W-:Y:S01]  /*60b0*/  SHF.R.U64 R14, R8, R10.reuse, R9.reuse ;  /* 0x0000000a080e7219 */ /* 0x182fe20000001209 */
[----:B------:R-:W-:Y:S01]  /*60c0*/  IMAD.MOV.U32 R8, RZ, RZ, -0x1 ;  /* 0xffffffffff087424 */ /* 0x000fe200078e00ff */
[----:B------:R-:W-:-:S05]  /*60d0*/  SHF.R.U32.HI R9, RZ, R10, R9 ;  /* 0x0000000aff097219 */ /* 0x000fca0000011609 */
[----:B------:R-:W1:Y:S01]  /*60e0*/  LDC R26, c[0x0][0x648] ;  /* 0x00019200ff1a7b82 */ /* 0x000e620000000800 */
[-CC-:B--2---:R-:W-:Y:S02]  /*60f0*/  SHF.R.U64 R21, R14, R12.reuse, R9.reuse ;  /* 0x0000000c0e157219 */ /* 0x184fe40000001209 */
[----:B------:R-:W-:-:S05]  /*6100*/  SHF.R.U32.HI R6, RZ, R12, R9 ;  /* 0x0000000cff067219 */ /* 0x000fca0000011609 */
[----:B------:R-:W2:Y:S01]  /*6110*/  LDC R27, c[0x0][0x638] ;  /* 0x00018e00ff1b7b82 */ /* 0x000ea20000000800 */
[-C--:B---3--:R-:W-:Y:S02]  /*6120*/  SHF.L.U32 R8, R8, R25.reuse, RZ ;  /* 0x0000001908087219 */ /* 0x088fe400000006ff */
[-CC-:B------:R-:W-:Y:S02]  /*6130*/  SHF.R.U64 R23, R21, R25.reuse, R6.reuse ;  /* 0x0000001915177219 */ /* 0x180fe40000001206 */
[----:B------:R-:W-:Y:S02]  /*6140*/  LOP3.LUT R32, RZ, R8, RZ, 0x33, !PT ;  /* 0x00000008ff207212 */ /* 0x000fe400078e33ff */
[----:B------:R-:W-:Y:S01]  /*6150*/  SHF.R.U32.HI R9, RZ, R25, R6 ;  /* 0x00000019ff097219 */ /* 0x000fe20000011606 */
[----:B------:R-:W3:Y:S01]  /*6160*/  LDC R31, c[0x0][0x610] ;  /* 0x00018400ff1f7b82 */ /* 0x000ee20000000800 */
[----:B------:R-:W-:Y:S01]  /*6170*/  IMAD.MOV.U32 R8, RZ, RZ, R23 ;  /* 0x000000ffff087224 */ /* 0x000fe200078e0017 */
[----:B------:R-:W-:Y:S06]  /*6180*/  @!P0 BRA `(.L_x_171) ;  /* 0x0000000000288947 */ /* 0x000fec0003800000 */
        /* <DEDUP_REMOVED lines=10> */
.L_x_171:
[----:B------:R-:W-:Y:S02]  /*6230*/  ISETP.NE.AND P0, PT, R2, 0x1, PT ;  /* 0x000000010200780c */ /* 0x000fe40003f05270 */
[----:B-1----:R-:W-:Y:S01]  /*6240*/  SHF.R.U64 R6, R8, R26, R9 ;  /* 0x0000001a08067219 */ /* 0x002fe20000001209 */
[----:B0-----:R-:W-:Y:S01]  /*6250*/  VIADD R9, R20, 0xffffffff ;  /* 0xffffffff14097836 */ /* 0x001fe20000000000 */
[----:B------:R-:W-:Y:S02]  /*6260*/  SHF.L.U32 R30, R30, R25, RZ ;  /* 0x000000191e1e7219 */ /* 0x000fe400000006ff */
[----:B------:R-:W-:Y:S01]  /*6270*/  LOP3.LUT R5, R21, R32, RZ, 0xc0, !PT ;  /* 0x0000002015057212 */ /* 0x000fe200078ec0ff */
[----:B------:R-:W-:-:S04]  /*6280*/  IMAD.MOV R8, RZ, RZ, -R6 ;  /* 0x000000ffff087224 */ /* 0x000fc800078e0a06 */
[----:B------:R-:W-:Y:S01]  /*6290*/  IMAD R6, R30, R6, R5 ;  /* 0x000000061e067224 */ /* 0x000fe200078e0205 */
[----:B------:R-:W-:Y:S01]  /*62a0*/  LOP3.LUT R5, R14, R9, RZ, 0xc0, !PT ;  /* 0x000000090e057212 */ /* 0x000fe200078ec0ff */
[----:B------:R-:W-:Y:S02]  /*62b0*/  @P0 IMAD R3, R7, R24, R4 ;  /* 0x0000001807030224 */ /* 0x000fe400078e0204 */
[----:B--2---:R-:W-:Y:S02]  /*62c0*/  IMAD R4, R8, R27, R23 ;  /* 0x0000001b08047224 */ /* 0x004fe400078e0217 */
[----:B---3--:R-:W-:Y:S02]  /*62d0*/  IMAD R3, R6, R31, R3 ;  /* 0x0000001f06037224 */ /* 0x008fe400078e0203 */
[----:B------:R-:W-:Y:S02]  /*62e0*/  IMAD R4, R4, R20, R5 ;  /* 0x0000001404047224 */ /* 0x000fe400078e0205 */
[----:B------:R-:W-:-:S02]  /*62f0*/  IMAD.MOV.U32 R8, RZ, RZ, 0x1 ;  /* 0x00000001ff087424 */ /* 0x000fc400078e00ff */
[----:B------:R-:W-:Y:S01]  /*6300*/  IMAD.MOV.U32 R6, RZ, RZ, R22 ;  /* 0x000000ffff067224 */ /* 0x000fe200078e0016 */
[----:B------:R-:W-:Y:S02]  /*6310*/  SEL R20, R4, R3, !P0 ;  /* 0x0000000304147207 */ /* 0x000fe40004000000 */
[----:B------:R-:W-:-:S07]  /*6320*/  SEL R21, R3, R4, !P0 ;  /* 0x0000000403157207 */ /* 0x000fce0004000000 */
.L_x_169:
[----:B------:R-:W-:-:S08]  /*6330*/  NOP ;  /* 0x0000000000007918 */ /* 0x000fd00000000000 */
[----:B------:R-:W0:-:S00]  /*6340*/  USETMAXREG.DEALLOC.CTAPOOL 0x28 ;  /* 0x00000028000079c8 */ /* 0x000e0000080e0500 */
[----:B0-----:R-:W-:-:S13]  /*6350*/  ISETP.NE.AND P0, PT, R0, RZ, PT ;  /* 0x000000ff0000720c */ /* 0x001fda0003f05270 */
[----:B------:R-:W-:Y:S05]  /*6360*/  @P0 EXIT ;  /* 0x000000000000094d */ /* 0x000fea0003800000 */
[----:B------:R-:W-:Y:S01]  /*6370*/  LOP3.LUT P0, RZ, R8, 0xff, RZ, 0xc0, !PT ;  /* 0x000000ff08ff7812 */ /* 0x000fe2000780c0ff */
[----:B------:R-:W-:Y:S02]  /*6380*/  IMAD.MOV.U32 R0, RZ, RZ, 0x1 ;  /* 0x00000001ff007424 */ /* 0x000fe400078e00ff */
[----:B------:R-:W-:-:S10]  /*6390*/  IMAD.MOV.U32 R3, RZ, RZ, RZ ;  /* 0x000000ffff037224 */ /* 0x000fd400078e00ff */
[----:B------:R-:W-:Y:S05]  /*63a0*/  @!P0 BRA `(.L_x_172) ;  /* 0x0000000c00488947 */ /* 0x000fea0003800000 */
[----:B------:R-:W0:Y:S01]  /*63b0*/  LDC R0, c[0x0][0x28c] ;  /* 0x0000a300ff007b82 */ /* 0x000e220000000800 */
[----:B------:R-:W1:Y:S01]  /*63c0*/  S2R R11, SR_CgaCtaId ;  /* 0x00000000000b7919 */ /* 0x000e620000008800 */
[----:B------:R-:W-:Y:S01]  /*63d0*/  ULDC UR5, c[0x0][0x658] ;  /* 0x0001960000057ab9 */ /* 0x000fe20000000800 */
[----:B------:R-:W-:Y:S01]  /*63e0*/  UMOV UR7, 0xffffffff ;  /* 0xffffffff00077882 */ /* 0x000fe20000000000 */
[----:B------:R-:W-:Y:S01]  /*63f0*/  ULDC UR6, c[0x0][0xc] ;  /* 0x0000030000067ab9 */ /* 0x000fe20000000800 */
[----:B------:R-:W-:Y:S01]  /*6400*/  USHF.L.U32 UR8, UR7, UR5, URZ ;  /* 0x0000000507087299 */ /* 0x000fe2000800063f */
[----:B------:R-:W-:Y:S01]  /*6410*/  BSSY B0, `(.L_x_172) ;  /* 0x00000cb000007945 */ /* 0x000fe20003800000 */
[----:B------:R-:W-:Y:S01]  /*6420*/  UMOV UR9, 0x1 ;  /* 0x0000000100097882 */ /* 0x000fe20000000000 */
[----:B------:R-:W-:Y:S01]  /*6430*/  ULDC UR7, c[0x0][0x10] ;  /* 0x0000040000077ab9 */ /* 0x000fe20000000800 */
[----:B------:R-:W-:Y:S01]  /*6440*/  USHF.L.U32 UR18, UR9, UR5, URZ ;  /* 0x0000000509127299 */ /* 0x000fe2000800063f */
[----:B------:R-:W-:Y:S01]  /*6450*/  IMAD.MOV.U32 R9, RZ, RZ, 0x1 ;  /* 0x00000001ff097424 */ /* 0x000fe200078e00ff */
[----:B------:R-:W-:Y:S01]  /*6460*/  UIMAD.WIDE.U32 UR6, UR6, UR7, URZ ;  /* 0x00000007060672a5 */ /* 0x000fe2000f8e003f */
[----:B------:R-:W-:Y:S01]  /*6470*/  LOP3.LUT R8, R19, 0x2, RZ, 0xfc, !PT ;  /* 0x0000000213087812 */ /* 0x000fe200078efcff */
[----:B------:R-:W-:Y:S01]  /*6480*/  ULDC UR5, c[0x0][0x14] ;  /* 0x0000050000057ab9 */ /* 0x000fe20000000800 */
[----:B------:R-:W-:Y:S01]  /*6490*/  ULDC UR4, c[0x0][0x600] ;  /* 0x0001800000047ab9 */ /* 0x000fe20000000800 */
[----:B------:R-:W-:-:S02]  /*64a0*/  UIMAD.WIDE.U32 UR22, UR6, UR5, URZ ;  /* 0x00000005061672a5 */ /* 0x000fc4000f8e003f */
[----:B------:R-:W-:Y:S02]  /*64b0*/  UIMAD UR13, UR7, UR5, URZ ;  /* 0x00000005070d72a4 */ /* 0x000fe4000f8e023f */
[----:B------:R-:W-:Y:S02]  /*64c0*/  UIADD3 UR4, UR4, -0x1, URZ ;  /* 0xffffffff04047890 */ /* 0x000fe4000fffe03f */
[----:B------:R-:W-:Y:S02]  /*64d0*/  ULOP3.LUT UR17, URZ, UR8, URZ, 0x33, !UPT ;  /* 0x000000083f117292 */ /* 0x000fe4000f8e333f */
[----:B------:R-:W-:Y:S01]  /*64e0*/  UIADD3 UR13, UR23, UR13, URZ ;  /* 0x0000000d170d7290 */ /* 0x000fe2000fffe03f */
[----:B0-----:R-:W-:Y:S01]  /*64f0*/  VIADD R0, R0, 0x7f ;  /* 0x0000007f00007836 */ /* 0x001fe20000000000 */
[----:B------:R-:W-:-:S04]  /*6500*/  ULDC.64 UR24, c[0x0][0x198] ;  /* 0x0000660000187ab9 */ /* 0x000fc80000000a00 */
[----:B------:R-:W-:-:S04]  /*6510*/  SHF.R.S32.HI R3, RZ, 0x1f, R0 ;  /* 0x0000001fff037819 */ /* 0x000fc80000011400 */
[----:B------:R-:W-:Y:S01]  /*6520*/  LEA.HI R10, R3, R0, RZ, 0x7 ;  /* 0x00000000030a7211 */ /* 0x000fe200078f38ff */
[C---:B-1----:R-:W-:Y:S02]  /*6530*/  IMAD.SHL.U32 R4, R11.reuse, 0x1000, RZ ;  /* 0x000010000b047824 */ /* 0x042fe400078e00ff */
[----:B------:R-:W-:Y:S01]  /*6540*/  IMAD.SHL.U32 R11, R11, 0x20, RZ ;  /* 0x000000200b0b7824 */ /* 0x000fe200078e00ff */
[----:B------:R-:W-:Y:S01]  /*6550*/  SHF.R.S32.HI R10, RZ, 0x7, R10 ;  /* 0x00000007ff0a7819 */ /* 0x000fe2000001140a */
[----:B------:R-:W-:Y:S01]  /*6560*/  IMAD.MOV.U32 R0, RZ, RZ, 0x1 ;  /* 0x00000001ff007424 */ /* 0x000fe200078e00ff */
[----:B------:R-:W-:Y:S01]  /*6570*/  LOP3.LUT R4, R4, 0x1000, RZ, 0xc0, !PT ;  /* 0x0000100004047812 */ /* 0x000fe200078ec0ff */
[----:B------:R-:W-:Y:S01]  /*6580*/  IMAD.MOV.U32 R3, RZ, RZ, RZ ;  /* 0x000000ffff037224 */ /* 0x000fe200078e00ff */
[----:B------:R-:W-:Y:S01]  /*6590*/  LOP3.LUT R11, R11, 0x20, RZ, 0xc0, !PT ;  /* 0x000000200b0b7812 */ /* 0x000fe200078ec0ff */
[----:B------:R-:W-:Y:S01]  /*65a0*/  VIADD R13, R10, 0x1 ;  /* 0x000000010a0d7836 */ /* 0x000fe20000000000 */
[----:B------:R-:W-:-:S07]  /*65b0*/  LOP3.LUT R12, R4, 0x28100, RZ, 0xfc, !PT ;  /* 0x00028100040c7812 */ /* 0x000fce00078efcff */
.L_x_183:
[----:B------:R-:W-:-:S03]  /*65c0*/  UMOV UR5, 0xffffffff ;  /* 0xffffffff00057882 */ /* 0x000fc60000000000 */
[----:B------:R-:W-:Y:S05]  /*65d0*/  BRA.DIV UR5, `(.L_x_173) ;  /* 0x0000000e05c87947 */ /* 0x000fea000b800000 */
[----:B------:R-:W-:-:S13]  /*65e0*/  ELECT P6, URZ, PT ;  /* 0x00000000003f782f */ /* 0x000fda00038c0000 */
.L_x_195:
[----:B------:R-:W0:Y:S01]  /*65f0*/  LDC R4, c[0x0][0x28c] ;  /* 0x0000a300ff047b82 */ /* 0x000e220000000800 */
[----:B------:R-:W-:Y:S01]  /*6600*/  BSSY B1, `(.L_x_174) ;  /* 0x0000038000017945 */ /* 0x000fe20003800000 */
[----:B0-----:R-:W-:-:S13]  /*6610*/  ISETP.LT.OR P6, PT, R4, 0x1, !P6 ;  /* 0x000000010400780c */ /* 0x001fda00077c1670 */
[----:B------:R-:W-:Y:S05]  /*6620*/  @P6 BRA `(.L_x_175) ;  /* 0x0000000000d46947 */ /* 0x000fea0003800000 */
[----:B------:R-:W-:Y:S02]  /*6630*/  IMAD R20, R20, 0x40, R11 ;  /* 0x0000004014147824 */ /* 0x000fe400078e020b */
[----:B------:R-:W-:Y:S02]  /*6640*/  IMAD.SHL.U32 R21, R21, 0x100, RZ ;  /* 0x0000010015157824 */ /* 0x000fe400078e00ff */
[----:B------:R-:W-:Y:S02]  /*6650*/  IMAD.MOV.U32 R24, RZ, RZ, RZ ;  /* 0x000000ffff187224 */ /* 0x000fe400078e00ff */
[----:B------:R-:W-:Y:S02]  /*6660*/  IMAD.MOV.U32 R4, RZ, RZ, R13 ;  /* 0x000000ffff047224 */ /* 0x000fe400078e000d */
[----:B------:R-:W-:Y:S02]  /*6670*/  IMAD.MOV.U32 R5, RZ, RZ, R0 ;  /* 0x000000ffff057224 */ /* 0x000fe400078e0000 */
[----:B------:R-:W-:-:S07]  /*6680*/  IMAD.MOV.U32 R7, RZ, RZ, R3 ;  /* 0x000000ffff077224 */ /* 0x000fce00078e0003 */
.L_x_178:
[----:B------:R-:W0:Y:S01]  /*6690*/  S2R R15, SR_CgaCtaId ;  /* 0x00000000000f7919 */ /* 0x000e220000008800 */
[----:B------:R-:W-:Y:S02]  /*66a0*/  MOV R14, 0x400 ;  /* 0x00000400000e7802 */ /* 0x000fe40000000f00 */
[----:B------:R-:W-:Y:S02]  /*66b0*/  LOP3.LUT P1, RZ, R18, 0x7f, RZ, 0xc0, !PT ;  /* 0x0000007f12ff7812 */ /* 0x000fe4000782c0ff */
[----:B0-----:R-:W-:Y:S02]  /*66c0*/  LEA R22, R15, R14, 0x18 ;  /* 0x0000000e0f167211 */ /* 0x001fe400078ec0ff */
[----:B------:R-:W-:-:S09]  /*66d0*/  SHF.L.U32 R14, R5, 0x1f, RZ ;  /* 0x0000001f050e7819 */ /* 0x000fd200000006ff */
[----:B------:R-:W0:Y:S01]  /*66e0*/  @!P1 LDC R15, c[0x0][0x500] ;  /* 0x00014000ff0f9b82 */ /* 0x000e220000000800 */
[----:B------:R-:W-:-:S04]  /*66f0*/  IMAD R23, R7, 0x8, R22 ;  /* 0x0000000807177824 */ /* 0x000fc800078e0216 */
[----:B------:R-:W1:Y:S02]  /*6700*/  SYNCS.PHASECHK.TRANS64.TRYWAIT P0, [R23+URZ+0x28], R14 ;  /* 0x0000280e170075a7 */ /* 0x000e64000800017f */
[----:B-1----:R-:W-:Y:S05]  /*6710*/  @!P0 BRA `(.L_x_176) ;  /* 0x0000000c00988947 */ /* 0x002fea0003800000 */
.L_x_196:
[----:B-1----:R-:W-:Y:S01]  /*6720*/  PRMT R14, R8, 0x9910, RZ ;  /* 0x00009910080e7816 */ /* 0x002fe200000000ff */
[----:B0-----:R0:W-:Y:S03]  /*6730*/  @!P1 SYNCS.ARRIVE.TRANS64 RZ, [R23+URZ], R15 ;  /* 0x0000000f17ff99a7 */ /* 0x0011e6000800003f */
[----:B------:R-:W-:-:S13]  /*6740*/  ISETP.NE.AND P0, PT, R14, 0x2, PT ;  /* 0x000000020e00780c */ /* 0x000fda0003f05270 */
[----:B0-----:R-:W-:Y:S05]  /*6750*/  @P0 BRA `(.L_x_177) ;  /* 0x0000000000040947 */ /* 0x001fea0003800000 */
[----:B------:R-:W-:Y:S01]  /*6760*/  BPT.TRAP 0x1 ;  /* 0x000000040000795c */ /* 0x000fe20000300000 */
.L_x_177:
[----:B------:R-:W-:Y:S01]  /*6770*/  R2UR UR19, R22 ;  /* 0x00000000161372ca */ /* 0x000fe200000e0000 */
[----:B------:R-:W-:Y:S01]  /*6780*/  IMAD R22, R7, 0x8000, R22 ;  /* 0x0000800007167824 */ /* 0x000fe200078e0216 */
[----:B------:R-:W-:Y:S01]  /*6790*/  R2UR UR9, R23 ;  /* 0x00000000170972ca */ /* 0x000fe200000e0000 */
[----:B------:R-:W-:Y:S01]  /*67a0*/  IMAD R14, R7, 0x2000, R12 ;  /* 0x00002000070e7824 */ /* 0x000fe200078e020c */
[----:B------:R-:W-:Y:S01]  /*67b0*/  UIADD3 UR6, UP0, UR24, 0xf0, URZ ;  /* 0x000000f018067890 */ /* 0x000fe2000ff1e03f */
[----:B------:R-:W-:Y:S01]  /*67c0*/  VIADD R4, R4, 0xffffffff ;  /* 0xffffffff04047836 */ /* 0x000fe20000000000 */
[----:B------:R-:W-:Y:S01]  /*67d0*/  R2UR UR5, R22 ;  /* 0x00000000160572ca */ /* 0x000fe200000e0000 */
[----:B------:R-:W-:Y:S01]  /*67e0*/  UIADD3 UR26, UP1, UR24, 0x1f0, URZ ;  /* 0x000001f0181a7890 */ /* 0x000fe2000ff3e03f */
[----:B------:R-:W-:Y:S01]  /*67f0*/  R2UR UR8, R14 ;  /* 0x000000000e0872ca */ /* 0x000fe200000e0000 */
[----:B------:R-:W-:Y:S01]  /*6800*/  UIADD3.X UR7, URZ, UR25, URZ, UP0, !UPT ;  /* 0x000000193f077290 */ /* 0x000fe200087fe43f */
[----:B------:R-:W-:Y:S01]  /*6810*/  R2UR UR11, R21 ;  /* 0x00000000150b72ca */ /* 0x000fe200000e0000 */
[----:B------:R-:W-:Y:S01]  /*6820*/  VIADD R7, R7, 0x1 ;  /* 0x0000000107077836 */ /* 0x000fe20000000000 */
[----:B------:R-:W-:Y:S01]  /*6830*/  R2UR UR10, R24 ;  /* 0x00000000180a72ca */ /* 0x000fe200000e0000 */
[----:B------:R-:W-:Y:S01]  /*6840*/  UIADD3.X UR27, URZ, UR25, URZ, UP1, !UPT ;  /* 0x000000193f1b7290 */ /* 0x000fe20008ffe43f */
[----:B------:R-:W-:Y:S01]  /*6850*/  R2UR UR12, R6 ;  /* 0x00000000060c72ca */ /* 0x000fe200000e0000 */
[----:B------:R-:W-:Y:S01]  /*6860*/  UMOV UR14, 0x0 ;  /* 0x00000000000e7882 */ /* 0x000fe20000000000 */
[----:B------:R-:W-:Y:S01]  /*6870*/  R2UR UR20, R20 ;  /* 0x00000000141472ca */ /* 0x000fe200000e0000 */
[----:B------:R-:W-:Y:S01]  /*6880*/  UMOV UR15, 0x10000000 ;  /* 0x10000000000f7882 */ /* 0x000fe20000000000 */
[----:B------:R-:W-:Y:S01]  /*6890*/  ISETP.GT.AND P1, PT, R4, 0x1, PT ;  /* 0x000000010400780c */ /* 0x000fe20003f24270 */
[----:B------:R-:W-:Y:S01]  /*68a0*/  UIADD3 UR16, UR5, 0x100, URZ ;  /* 0x0000010005107890 */ /* 0x000fe2000fffe03f */
[----:B------:R-:W-:Y:S01]  /*68b0*/  ISETP.NE.AND P0, PT, R7, 0x5, PT ;  /* 0x000000050700780c */ /* 0x000fe20003f05270 */
[----:B------:R-:W-:Y:S01]  /*68c0*/  UIADD3 UR5, UR19, UR8, URZ ;  /* 0x0000000813057290 */ /* 0x000fe2000fffe03f */
[----:B------:R-:W-:Y:S01]  /*68d0*/  VIADD R24, R24, 0x80 ;  /* 0x0000008018187836 */ /* 0x000fe20000000000 */
[----:B------:R-:W-:Y:S01]  /*68e0*/  UMOV UR21, 0x30000 ;  /* 0x0003000000157882 */ /* 0x000fe20000000000 */
[----:B------:R-:W-:-:S02]  /*68f0*/  SEL R14, RZ, 0x1, P0 ;  /* 0x00000001ff0e7807 */ /* 0x000fc40000000000 */
[----:B------:R-:W-:Y:S01]  /*6900*/  UMOV UR8, UR16 ;  /* 0x0000001000087c82 */ /* 0x000fe20008000000 */
[----:B------:R-:W-:Y:S01]  /*6910*/  SEL R7, R7, RZ, P0 ;  /* 0x000000ff07077207 */ /* 0x000fe20000000000 */
[----:B------:R0:W-:Y:S01]  /*6920*/  UTMALDG.3D [UR8], [UR6], desc[UR14] ;  /* 0x00000e08060075b4 */ /* 0x0001e20008011000 */
[----:B------:R-:W-:Y:S01]  /*6930*/  LOP3.LUT R5, R5, R14, RZ, 0x3c, !PT ;  /* 0x0000000e05057212 */ /* 0x000fe200078e3cff */
[----:B0-----:R-:W-:Y:S01]  /*6940*/  UMOV UR11, UR20 ;  /* 0x00000014000b7c82 */ /* 0x001fe20008000000 */
[----:B------:R-:W-:Y:S02]  /*6950*/  UMOV UR8, UR5 ;  /* 0x0000000500087c82 */ /* 0x000fe40008000000 */
[----:B------:R0:W-:Y:S02]  /*6960*/  UTMALDG.3D.MULTICAST [UR8], [UR26], UR21, desc[UR14] ;  /* 0x00000e081a0073b4 */ /* 0x0001e40008011815 */
[----:B0-----:R-:W-:Y:S05]  /*6970*/  @P1 BRA `(.L_x_178) ;  /* 0xfffffffc00441947 */ /* 0x001fea000383ffff */
.L_x_175:
[----:B------:R-:W-:Y:S05]  /*6980*/  BSYNC B1 ;  /* 0x0000000000017941 */ /* 0x000fea0003800000 */
.L_x_174:
[----:B------:R-:W-:Y:S01]  /*6990*/  LOP3.LUT P1, RZ, R9, 0xff, RZ, 0xc0, !PT ;  /* 0x000000ff09ff7812 */ /* 0x000fe2000782c0ff */
[C---:B------:R-:W-:Y:S01]  /*69a0*/  IMAD.IADD R6, R10.reuse, 0x1, R3 ;  /* 0x000000010a067824 */ /* 0x040fe200078e0203 */
[----:B------:R-:W-:Y:S01]  /*69b0*/  ULDC.64 UR6, c[0x0][0x650] ;  /* 0x0001940000067ab9 */ /* 0x000fe20000000a00 */
[----:B------:R-:W-:Y:S01]  /*69c0*/  ISETP.GE.U32.AND P2, PT, R10, 0x5, PT ;  /* 0x000000050a00780c */ /* 0x000fe20003f46070 */
[----:B------:R-:W-:Y:S01]  /*69d0*/  BSSY B1, `(.L_x_179) ;  /* 0x000006c000017945 */ /* 0x000fe20003800000 */
[----:B------:R-:W-:Y:S01]  /*69e0*/  IMAD.MOV.U32 R21, RZ, RZ, -0x1 ;  /* 0xffffffffff157424 */ /* 0x000fe200078e00ff */
[----:B------:R-:W-:Y:S01]  /*69f0*/  ISETP.GT.U32.AND P0, PT, R6, 0x4, PT ;  /* 0x000000040600780c */ /* 0x000fe20003f04070 */
[----:B------:R-:W-:Y:S01]  /*6a00*/  IMAD.MOV.U32 R20, RZ, RZ, -0x1 ;  /* 0xffffffffff147424 */ /* 0x000fe200078e00ff */
[----:B------:R-:W-:Y:S02]  /*6a10*/  PRMT R9, RZ, 0x7610, R9 ;  /* 0x00007610ff097816 */ /* 0x000fe40000000009 */
[----:B------:R-:W-:-:S03]  /*6a20*/  ISETP.LT.U32.AND P0, PT, R10, 0x5, P0 ;  /* 0x000000050a00780c */ /* 0x000fc60000701070 */
[----:B------:R-:W0:Y:S01]  /*6a30*/  @P1 S2R R5, SR_CgaCtaId ;  /* 0x0000000000051919 */ /* 0x000e220000008800 */
[----:B------:R-:W-:-:S04]  /*6a40*/  @P1 MOV R4, 0x400 ;  /* 0x0000040000041802 */ /* 0x000fc80000000f00 */
[----:B0-----:R-:W-:Y:S01]  /*6a50*/  @P1 LEA R3, R5, R4, 0x18 ;  /* 0x0000000405031211 */ /* 0x001fe200078ec0ff */
[----:B------:R-:W-:-:S03]  /*6a60*/  IMAD.WIDE.U32 R4, R6, -0x33333333, RZ ;  /* 0xcccccccd06047825 */ /* 0x000fc600078e00ff */
[----:B------:R0:W-:Y:S01]  /*6a70*/  @P1 SYNCS.ARRIVE.TRANS64.A1T0 RZ, [R3+URZ+0x68], RZ ;  /* 0x000068ff03ff19a7 */ /* 0x0001e2000810003f */
[----:B------:R-:W-:Y:S02]  /*6a80*/  IADD3 R16, P1, R16, UR22, RZ ;  /* 0x0000001610107c10 */ /* 0x000fe4000ff3e0ff */
[----:B------:R-:W-:Y:S02]  /*6a90*/  SHF.R.U32.HI R5, RZ, 0x2, R5 ;  /* 0x00000002ff057819 */ /* 0x000fe40000011605 */
[----:B------:R-:W-:Y:S02]  /*6aa0*/  IADD3.X R17, R17, UR13, RZ, P1, !PT ;  /* 0x0000000d11117c10 */ /* 0x000fe40008ffe4ff */
[----:B------:R-:W-:Y:S02]  /*6ab0*/  PRMT R4, RZ, 0x7610, R4 ;  /* 0x00007610ff047816 */ /* 0x000fe40000000004 */
[----:B0-----:R-:W-:Y:S02]  /*6ac0*/  SEL R3, RZ, 0x1, !P0 ;  /* 0x00000001ff037807 */ /* 0x001fe40004000000 */
[----:B------:R-:W-:-:S02]  /*6ad0*/  ISETP.GE.U32.AND P0, PT, R16, UR6, PT ;  /* 0x0000000610007c0c */ /* 0x000fc4000bf06070 */
[----:B------:R-:W-:Y:S01]  /*6ae0*/  LOP3.LUT R0, R0, R3, RZ, 0x3c, !PT ;  /* 0x0000000300007212 */ /* 0x000fe200078e3cff */
[----:B------:R-:W-:Y:S01]  /*6af0*/  IMAD R3, R5, -0x5, R6 ;  /* 0xfffffffb05037824 */ /* 0x000fe200078e0206 */
[----:B------:R-:W-:Y:S01]  /*6b00*/  ISETP.GE.U32.AND.EX P0, PT, R17, UR7, PT, P0 ;  /* 0x0000000711007c0c */ /* 0x000fe2000bf06100 */
[----:B------:R-:W-:Y:S01]  /*6b10*/  IMAD.MOV.U32 R6, RZ, RZ, -0x1 ;  /* 0xffffffffff067424 */ /* 0x000fe200078e00ff */
[----:B------:R-:W-:-:S11]  /*6b20*/  @P2 LOP3.LUT R0, R0, 0x1, R5, 0x78, !PT ;  /* 0x0000000100002812 */ /* 0x000fd600078e7805 */
[----:B------:R-:W-:Y:S05]  /*6b30*/  @P0 BRA `(.L_x_180) ;  /* 0x0000000400540947 */ /* 0x000fea0003800000 */
[----:B------:R-:W0:Y:S01]  /*6b40*/  S2R R15, SR_CTAID.X ;  /* 0x00000000000f7919 */ /* 0x000e220000002500 */
[----:B------:R-:W-:Y:S01]  /*6b50*/  ULDC.64 UR6, c[0x0][0x628] ;  /* 0x00018a0000067ab9 */ /* 0x000fe20000000a00 */
[----:B------:R-:W-:Y:S01]  /*6b60*/  ULDC UR8, c[0x0][0x630] ;  /* 0x00018c0000087ab9 */ /* 0x000fe20000000800 */
[----:B------:R-:W-:Y:S01]  /*6b70*/  ISETP.NE.U32.AND P0, PT, RZ, UR6, PT ;  /* 0x00000006ff007c0c */ /* 0x000fe2000bf05070 */
[----:B------:R-:W1:Y:S01]  /*6b80*/  S2R R20, SR_CTAID.Y ;  /* 0x0000000000147919 */ /* 0x000e620000002600 */
[----:B------:R-:W-:Y:S01]  /*6b90*/  ULDC UR9, c[0x0][0x150] ;  /* 0x0000540000097ab9 */ /* 0x000fe20000000800 */
[----:B------:R-:W-:Y:S01]  /*6ba0*/  IMAD.MOV.U32 R4, RZ, RZ, R16 ;  /* 0x000000ffff047224 */ /* 0x000fe200078e0010 */
[----:B------:R-:W-:Y:S01]  /*6bb0*/  ISETP.NE.AND.EX P0, PT, RZ, UR7, PT, P0 ;  /* 0x00000007ff007c0c */ /* 0x000fe2000bf05300 */
[----:B------:R-:W-:Y:S01]  /*6bc0*/  IMAD.MOV.U32 R5, RZ, RZ, R17 ;  /* 0x000000ffff057224 */ /* 0x000fe200078e0011 */
[----:B0-----:R-:W-:-:S11]  /*6bd0*/  I2FP.F32.U32 R22, R15 ;  /* 0x0000000f00167245 */ /* 0x001fd60000201000 */
[----:B------:R-:W-:Y:S05]  /*6be0*/  @!P0 BRA `(.L_x_181) ;  /* 0x0000000000288947 */ /* 0x000fea0003800000 */
[----:B------:R-:W-:Y:S02]  /*6bf0*/  ULDC UR5, c[0x0][0x634] ;  /* 0x00018d0000057ab9 */ /* 0x000fe40000000800 */
[----:B------:R-:W-:-:S05]  /*6c00*/  IADD3 R5, P0, R16, UR5, RZ ;  /* 0x0000000510057c10 */ /* 0x000fca000ff1e0ff */
[----:B------:R-:W-:-:S04]  /*6c10*/  IMAD.X R21, RZ, RZ, R17, P0 ;  /* 0x000000ffff157224 */ /* 0x000fc800000e0611 */
[----:B------:R-:W-:-:S04]  /*6c20*/  IMAD.WIDE.U32 R6, R21, UR6, RZ ;  /* 0x0000000615067c25 */ /* 0x000fc8000f8e00ff */
[----:B------:R-:W-:-:S04]  /*6c30*/  IMAD.WIDE.U32 R6, P0, R5, UR7, R6 ;  /* 0x0000000705067c25 */ /* 0x000fc8000f800006 */
[----:B------:R-:W-:-:S04]  /*6c40*/  IMAD.WIDE.U32 R4, R5, UR6, RZ ;  /* 0x0000000605047c25 */ /* 0x000fc8000f8e00ff */
[----:B------:R-:W-:Y:S01]  /*6c50*/  IMAD.MOV.U32 R4, RZ, RZ, R7 ;  /* 0x000000ffff047224 */ /* 0x000fe200078e0007 */
[----:B------:R-:W-:Y:S01]  /*6c60*/  IADD3 RZ, P1, R5, R6, RZ ;  /* 0x0000000605ff7210 */ /* 0x000fe20007f3e0ff */
[----:B------:R-:W-:-:S04]  /*6c70*/  IMAD.X R5, RZ, RZ, RZ, P0 ;  /* 0x000000ffff057224 */ /* 0x000fc800000e06ff */
[----:B------:R-:W-:-:S08]  /*6c80*/  IMAD.WIDE.U32.X R4, R21, UR7, R4, P1 ;  /* 0x0000000715047c25 */ /* 0x000fd000088e0404 */
.L_x_181:
[--C-:B------:R-:W-:Y:S01]  /*6c90*/  SHF.R.U64 R14, R4, UR8, R5.reuse ;  /* 0x00000008040e7c19 */ /* 0x100fe20008001205 */
[----:B------:R-:W-:Y:S01]  /*6ca0*/  FMUL R22, R22, UR9 ;  /* 0x0000000916167c20 */ /* 0x000fe20008400000 */
[----:B------:R-:W-:Y:S01]  /*6cb0*/  SHF.R.U32.HI R4, RZ, UR8, R5 ;  /* 0x00000008ff047c19 */ /* 0x000fe20008011605 */
[----:B------:R-:W0:Y:S01]  /*6cc0*/  LDC R6, c[0x0][0x144] ;  /* 0x00005100ff067b82 */ /* 0x000e220000000800 */
[----:B------:R-:W-:Y:S01]  /*6cd0*/  IADD3 R5, P0, RZ, -R14, RZ ;  /* 0x8000000eff057210 */ /* 0x000fe20007f1e0ff */
[----:B------:R-:W-:Y:S01]  /*6ce0*/  ULDC UR5, c[0x0][0x154] ;  /* 0x0000550000057ab9 */ /* 0x000fe20000000800 */
[----:B-1----:R-:W-:Y:S01]  /*6cf0*/  I2FP.F32.U32 R7, R20 ;  /* 0x0000001400077245 */ /* 0x002fe20000201000 */
[----:B------:R-:W1:Y:S01]  /*6d00*/  F2I.U32.TRUNC.NTZ R22, R22 ;  /* 0x0000001600167305 */ /* 0x000e62000020f000 */
[----:B------:R-:W-:Y:S01]  /*6d10*/  ULDC.64 UR6, c[0x0][0x620] ;  /* 0x0001880000067ab9 */ /* 0x000fe20000000a00 */
[----:B------:R-:W-:Y:S01]  /*6d20*/  IMAD.X R4, RZ, RZ, ~R4, P0 ;  /* 0x000000ffff047224 */ /* 0x000fe200000e0e04 */
[----:B------:R-:W-:Y:S01]  /*6d30*/  ISETP.NE.AND P2, PT, R2, 0x1, PT ;  /* 0x000000010200780c */ /* 0x000fe20003f45270 */
[----:B------:R-:W-:Y:S01]  /*6d40*/  FMUL R23, R7, UR5 ;  /* 0x0000000507177c20 */ /* 0x000fe20008400000 */
[----:B------:R-:W2:Y:S01]  /*6d50*/  LDC R25, c[0x0][0x148] ;  /* 0x00005200ff197b82 */ /* 0x000ea20000000800 */
[----:B------:R-:W-:Y:S01]  /*6d60*/  IMAD R4, R4, UR6, RZ ;  /* 0x0000000604047c24 */ /* 0x000fe2000f8e02ff */
[----:B------:R-:W-:-:S03]  /*6d70*/  ULDC UR5, c[0x0][0x618] ;  /* 0x0001860000057ab9 */ /* 0x000fc60000000800 */
[----:B------:R-:W3:Y:S01]  /*6d80*/  F2I.U32.TRUNC.NTZ R23, R23 ;  /* 0x0000001700177305 */ /* 0x000ee2000020f000 */
[C---:B------:R-:W-:Y:S02]  /*6d90*/  IMAD R7, R5.reuse, UR7, R4 ;  /* 0x0000000705077c24 */ /* 0x040fe4000f8e0204 */
[----:B------:R-:W-:Y:S01]  /*6da0*/  IMAD.WIDE.U32 R4, R5, UR6, R16 ;  /* 0x0000000605047c25 */ /* 0x000fe2000f8e0010 */
[----:B------:R-:W-:Y:S02]  /*6db0*/  ULDC.64 UR6, c[0x0][0x640] ;  /* 0x0001900000067ab9 */ /* 0x000fe40000000a00 */
[----:B------:R-:W-:Y:S01]  /*6dc0*/  ISETP.NE.U32.AND P0, PT, RZ, UR6, PT ;  /* 0x00000006ff007c0c */ /* 0x000fe2000bf05070 */
[----:B------:R-:W-:Y:S02]  /*6dd0*/  IMAD.IADD R5, R5, 0x1, R7 ;  /* 0x0000000105057824 */ /* 0x000fe400078e0207 */
[----:B-1----:R-:W-:Y:S01]  /*6de0*/  IMAD.MOV R22, RZ, RZ, -R22 ;  /* 0x000000ffff167224 */ /* 0x002fe200078e0a16 */
[----:B------:R-:W-:-:S02]  /*6df0*/  ISETP.NE.AND.EX P0, PT, RZ, UR7, PT, P0 ;  /* 0x00000007ff007c0c */ /* 0x000fc4000bf05300 */
[----:B------:R-:W-:Y:S01]  /*6e00*/  SHF.R.U64 R21, R4, UR5, R5 ;  /* 0x0000000504157c19 */ /* 0x000fe20008001205 */
[----:B0-----:R-:W-:Y:S01]  /*6e10*/  IMAD R15, R6, R22, R15 ;  /* 0x00000016060f7224 */ /* 0x001fe200078e020f */
[----:B------:R-:W-:Y:S01]  /*6e20*/  SHF.R.U32.HI R4, RZ, UR5, R5 ;  /* 0x00000005ff047c19 */ /* 0x000fe20008011605 */
[----:B------:R-:W-:Y:S01]  /*6e30*/  ULDC UR5, c[0x0][0x608] ;  /* 0x0001820000057ab9 */ /* 0x000fe20000000800 */
[----:B---3--:R-:W-:Y:S02]  /*6e40*/  IMAD.MOV R6, RZ, RZ, -R23 ;  /* 0x000000ffff067224 */ /* 0x008fe400078e0a17 */
[--C-:B------:R-:W-:Y:S02]  /*6e50*/  SHF.R.U64 R22, R21, UR5, R4.reuse ;  /* 0x0000000515167c19 */ /* 0x100fe40008001204 */
[----:B------:R-:W-:Y:S01]  /*6e60*/  SHF.R.U32.HI R5, RZ, UR5, R4 ;  /* 0x00000005ff057c19 */ /* 0x000fe20008011604 */
[----:B------:R-:W-:Y:S01]  /*6e70*/  ULDC UR5, c[0x0][0x658] ;  /* 0x0001960000057ab9 */ /* 0x000fe20000000800 */
[----:B--2---:R-:W-:-:S02]  /*6e80*/  @P2 IMAD R15, R25, R6, R20 ;  /* 0x00000006190f2224 */ /* 0x004fc400078e0214 */
[--C-:B------:R-:W-:Y:S02]  /*6e90*/  SHF.R.U64 R20, R22, UR5, R5.reuse ;  /* 0x0000000516147c19 */ /* 0x100fe40008001205 */
[----:B------:R-:W-:-:S03]  /*6ea0*/  SHF.R.U32.HI R23, RZ, UR5, R5 ;  /* 0x00000005ff177c19 */ /* 0x000fc60008011605 */
[----:B------:R-:W-:Y:S02]  /*6eb0*/  IMAD.MOV.U32 R6, RZ, RZ, R20 ;  /* 0x000000ffff067224 */ /* 0x000fe400078e0014 */
[----:B------:R-:W-:Y:S01]  /*6ec0*/  IMAD.MOV.U32 R5, RZ, RZ, R23 ;  /* 0x000000ffff057224 */ /* 0x000fe200078e0017 */
[----:B------:R-:W-:Y:S06]  /*6ed0*/  @!P0 BRA `(.L_x_182) ;  /* 0x00000000002c8947 */ /* 0x000fec0003800000 */
        /* <DEDUP_REMOVED lines=9> */
[----:B------:R-:W-:-:S04]  /*6f70*/  IMAD.WIDE.U32.X R4, R23, UR7, R4, P1 ;  /* 0x0000000717047c25 */ /* 0x000fc800088e0404 */
[----:B------:R-:W-:-:S07]  /*6f80*/  IMAD.MOV.U32 R6, RZ, RZ, R4 ;  /* 0x000000ffff067224 */ /* 0x000fce00078e0004 */
.L_x_182:
[----:B------:R-:W-:Y:S01]  /*6f90*/  ULDC UR5, c[0x0][0x648] ;  /* 0x0001920000057ab9 */ /* 0x000fe20000000800 */
[----:B------:R-:W-:Y:S01]  /*6fa0*/  LOP3.LUT R4, R22, UR17, RZ, 0xc0, !PT ;  /* 0x0000001116047c12 */ /* 0x000fe2000f8ec0ff */
[----:B------:R-:W-:Y:S01]  /*6fb0*/  ULDC UR6, c[0x0][0x610] ;  /* 0x0001840000067ab9 */ /* 0x000fe20000000800 */
[----:B------:R-:W-:Y:S01]  /*6fc0*/  SHF.R.U64 R5, R6, UR5, R5 ;  /* 0x0000000506057c19 */ /* 0x000fe20008001205 */
[----:B------:R-:W-:Y:S01]  /*6fd0*/  ULDC UR5, c[0x0][0x638] ;  /* 0x00018e0000057ab9 */ /* 0x000fe20000000800 */
[----:B------:R-:W-:-:S03]  /*6fe0*/  LOP3.LUT R21, R21, UR4, RZ, 0xc0, !PT ;  /* 0x0000000415157c12 */ /* 0x000fc6000f8ec0ff */
[----:B------:R-:W-:Y:S02]  /*6ff0*/  IMAD.MOV R7, RZ, RZ, -R5 ;  /* 0x000000ffff077224 */ /* 0x000fe400078e0a05 */
[----:B------:R-:W-:Y:S02]  /*7000*/  IMAD R4, R5, UR18, R4 ;  /* 0x0000001205047c24 */ /* 0x000fe4000f8e0204 */
[----:B------:R-:W-:Y:S01]  /*7010*/  IMAD R20, R7, UR5, R20 ;  /* 0x0000000507147c24 */ /* 0x000fe2000f8e0214 */
[----:B------:R-:W-:Y:S01]  /*7020*/  ULDC UR5, c[0x0][0x600] ;  /* 0x0001800000057ab9 */ /* 0x000fe20000000800 */
[----:B------:R-:W-:Y:S02]  /*7030*/  IMAD R15, R4, UR6, R15 ;  /* 0x00000006040f7c24 */ /* 0x000fe4000f8e020f */
[----:B------:R-:W-:Y:S02]  /*7040*/  IMAD R6, R20, UR5, R21 ;  /* 0x0000000514067c24 */ /* 0x000fe4000f8e0215 */
[----:B------:R-:W-:-:S03]  /*7050*/  IMAD.MOV.U32 R4, RZ, RZ, 0x1 ;  /* 0x00000001ff047424 */ /* 0x000fc600078e00ff */
[----:B------:R-:W-:Y:S02]  /*7060*/  SEL R20, R6, R15, !P2 ;  /* 0x0000000f06147207 */ /* 0x000fe40005000000 */
[----:B------:R-:W-:Y:S01]  /*7070*/  SEL R21, R15, R6, !P2 ;  /* 0x000000060f157207 */ /* 0x000fe20005000000 */
[----:B------:R-:W-:-:S07]  /*7080*/  IMAD.MOV.U32 R6, RZ, RZ, R14 ;  /* 0x000000ffff067224 */ /* 0x000fce00078e000e */
.L_x_180:
[----:B------:R-:W-:Y:S05]  /*7090*/  BSYNC B1 ;  /* 0x0000000000017941 */ /* 0x000fea0003800000 */
.L_x_179:
[----:B------:R-:W-:-:S13]  /*70a0*/  LOP3.LUT P0, RZ, R4, 0xff, RZ, 0xc0, !PT ;  /* 0x000000ff04ff7812 */ /* 0x000fda000780c0ff */
[----:B------:R-:W-:Y:S05]  /*70b0*/  @P0 BRA `(.L_x_183) ;  /* 0xfffffff400400947 */ /* 0x000fea000383ffff */
[----:B------:R-:W-:Y:S05]  /*70c0*/  BSYNC B0 ;  /* 0x0000000000007941 */ /* 0x000fea0003800000 */
.L_x_172:
[----:B------:R-:W-:-:S03]  /*70d0*/  UMOV UR5, 0xffffffff ;  /* 0xffffffff00057882 */ /* 0x000fc60000000000 */
[----:B------:R-:W-:Y:S05]  /*70e0*/  BRA.DIV UR5, `(.L_x_184) ;  /* 0x0000000605387947 */ /* 0x000fea000b800000 */
[----:B------:R-:W-:-:S13]  /*70f0*/  ELECT P6, URZ, PT ;  /* 0x00000000003f782f */ /* 0x000fda00038c0000 */
.L_x_199:
[----:B------:R-:W-:Y:S04]  /*7100*/  BSSY B0, `(.L_x_185) ;  /* 0x0000034000007945 */ /* 0x000fe80003800000 */
[----:B------:R-:W-:Y:S05]  /*7110*/  @!P6 BRA `(.L_x_186) ;  /* 0x0000000000c8e947 */ /* 0x000fea0003800000 */
[----:B------:R-:W-:-:S04]  /*7120*/  LOP3.LUT R19, R19, 0x2, RZ, 0xfc, !PT ;  /* 0x0000000213137812 */ /* 0x000fc800078efcff */
[----:B------:R-:W-:-:S13]  /*7130*/  ISETP.NE.AND P0, PT, R19, 0x3, PT ;  /* 0x000000031300780c */ /* 0x000fda0003f05270 */
[----:B------:R-:W-:Y:S05]  /*7140*/  @!P0 BRA `(.L_x_187) ;  /* 0x0000000000048947 */ /* 0x000fea0003800000 */
[----:B------:R-:W-:Y:S01]  /*7150*/  BPT.TRAP 0x1 ;  /* 0x000000040000795c */ /* 0x000fe20000300000 */
.L_x_187:
[----:B------:R-:W0:Y:S01]  /*7160*/  S2R R5, SR_CgaCtaId ;  /* 0x0000000000057919 */ /* 0x000e220000008800 */
[----:B------:R-:W-:Y:S02]  /*7170*/  MOV R2, 0x400 ;  /* 0x0000040000027802 */ /* 0x000fe40000000f00 */
[----:B------:R-:W-:Y:S02]  /*7180*/  SHF.L.U32 R4, R0, 0x1f, RZ ;  /* 0x0000001f00047819 */ /* 0x000fe400000006ff */
[----:B0-----:R-:W-:-:S05]  /*7190*/  LEA R2, R5, R2, 0x18 ;  /* 0x0000000205027211 */ /* 0x001fca00078ec0ff */
[----:B------:R-:W-:-:S04]  /*71a0*/  VIADD R2, R2, 0x28 ;  /* 0x0000002802027836 */ /* 0x000fc80000000000 */
[C---:B------:R-:W-:Y:S02]  /*71b0*/  IMAD R7, R3.reuse, 0x8, R2 ;  /* 0x0000000803077824 */ /* 0x040fe400078e0202 */
[----:B------:R-:W-:Y:S02]  /*71c0*/  VIADD R3, R3, 0x1 ;  /* 0x0000000103037836 */ /* 0x000fe40000000000 */
[----:B------:R-:W0:Y:S03]  /*71d0*/  SYNCS.PHASECHK.TRANS64.TRYWAIT P0, [R7+URZ], R4 ;  /* 0x00000004070075a7 */ /* 0x000e26000800017f */
[----:B------:R-:W-:-:S04]  /*71e0*/  ISETP.NE.AND P1, PT, R3, 0x5, PT ;  /* 0x000000050300780c */ /* 0x000fc80003f25270 */
[----:B------:R-:W-:Y:S02]  /*71f0*/  SEL R5, RZ, 0x1, P1 ;  /* 0x00000001ff057807 */ /* 0x000fe40000800000 */
[----:B------:R-:W-:Y:S02]  /*7200*/  SEL R3, R3, RZ, P1 ;  /* 0x000000ff03037207 */ /* 0x000fe40000800000 */
[----:B------:R-:W-:-:S03]  /*7210*/  LOP3.LUT R6, R0, R5, RZ, 0x3c, !PT ;  /* 0x0000000500067212 */ /* 0x000fc600078e3cff */
[----:B------:R-:W-:Y:S01]  /*7220*/  IMAD R8, R3, 0x8, R2 ;  /* 0x0000000803087824 */ /* 0x000fe200078e0202 */
[----:B------:R-:W-:Y:S01]  /*7230*/  SHF.L.U32 R5, R6, 0x1f, RZ ;  /* 0x0000001f06057819 */ /* 0x000fe200000006ff */
[----:B0-----:R-:W-:Y:S06]  /*7240*/  @!P0 BRA `(.L_x_188) ;  /* 0x0000000400008947 */ /* 0x001fec0003800000 */
.L_x_200:
[----:B------:R-:W1:Y:S01]  /*7250*/  SYNCS.PHASECHK.TRANS64.TRYWAIT P0, [R8+URZ], R5 ;  /* 0x00000005080075a7 */ /* 0x000e62000800017f */
[----:B------:R-:W-:-:S05]  /*7260*/  VIADD R0, R3, 0x1 ;  /* 0x0000000103007836 */ /* 0x000fca0000000000 */
[----:B------:R-:W-:-:S04]  /*7270*/  ISETP.NE.AND P1, PT, R0, 0x5, PT ;  /* 0x000000050000780c */ /* 0x000fc80003f25270 */
[----:B------:R-:W-:Y:S02]  /*7280*/  SEL R3, RZ, 0x1, P1 ;  /* 0x00000001ff037807 */ /* 0x000fe40000800000 */
[----:B0-----:R-:W-:Y:S02]  /*7290*/  SEL R7, R0, RZ, P1 ;  /* 0x000000ff00077207 */ /* 0x001fe40000800000 */
[----:B------:R-:W-:-:S03]  /*72a0*/  LOP3.LUT R6, R6, R3, RZ, 0x3c, !PT ;  /* 0x0000000306067212 */ /* 0x000fc600078e3cff */
[----:B------:R-:W-:Y:S01]  /*72b0*/  IMAD R9, R7, 0x8, R2 ;  /* 0x0000000807097824 */ /* 0x000fe200078e0202 */
[----:B------:R-:W-:Y:S01]  /*72c0*/  SHF.L.U32 R4, R6, 0x1f, RZ ;  /* 0x0000001f06047819 */ /* 0x000fe200000006ff */
[----:B-1----:R-:W-:Y:S06]  /*72d0*/  @!P0 BRA `(.L_x_189) ;  /* 0x0000000000f08947 */ /* 0x002fec0003800000 */
.L_x_201:
[----:B------:R-:W1:Y:S01]  /*72e0*/  SYNCS.PHASECHK.TRANS64.TRYWAIT P0, [R9+URZ], R4 ;  /* 0x00000004090075a7 */ /* 0x000e62000800017f */
[----:B------:R-:W-:-:S05]  /*72f0*/  VIADD R0, R7, 0x1 ;  /* 0x0000000107007836 */ /* 0x000fca0000000000 */
[----:B------:R-:W-:-:S04]  /*7300*/  ISETP.NE.AND P1, PT, R0, 0x5, PT ;  /* 0x000000050000780c */ /* 0x000fc80003f25270 */
[----:B------:R-:W-:Y:S02]  /*7310*/  SEL R3, RZ, 0x1, P1 ;  /* 0x00000001ff037807 */ /* 0x000fe40000800000 */
[----:B------:R-:W-:Y:S02]  /*7320*/  SEL R7, R0, RZ, P1 ;  /* 0x000000ff00077207 */ /* 0x000fe40000800000 */
[----:B------:R-:W-:-:S03]  /*7330*/  LOP3.LUT R11, R6, R3, RZ, 0x3c, !PT ;  /* 0x00000003060b7212 */ /* 0x000fc600078e3cff */
[----:B------:R-:W-:Y:S01]  /*7340*/  IMAD R6, R7, 0x8, R2 ;  /* 0x0000000807067824 */ /* 0x000fe200078e0202 */
[----:B0-----:R-:W-:Y:S01]  /*7350*/  SHF.L.U32 R5, R11, 0x1f, RZ ;  /* 0x0000001f0b057819 */ /* 0x001fe200000006ff */
[----:B-1----:R-:W-:Y:S06]  /*7360*/  @!P0 BRA `(.L_x_190) ;  /* 0x0000000000e08947 */ /* 0x002fec0003800000 */
.L_x_202:
[----:B------:R-:W1:Y:S01]  /*7370*/  SYNCS.PHASECHK.TRANS64.TRYWAIT P0, [R6+URZ], R5 ;  /* 0x00000005060075a7 */ /* 0x000e62000800017f */
[----:B------:R-:W-:-:S05]  /*7380*/  VIADD R0, R7, 0x1 ;  /* 0x0000000107007836 */ /* 0x000fca0000000000 */
[----:B------:R-:W-:-:S04]  /*7390*/  ISETP.NE.AND P1, PT, R0, 0x5, PT ;  /* 0x000000050000780c */ /* 0x000fc80003f25270 */
[----:B0-----:R-:W-:Y:S02]  /*73a0*/  SEL R4, RZ, 0x1, P1 ;  /* 0x00000001ff047807 */ /* 0x001fe40000800000 */
[----:B------:R-:W-:Y:S02]  /*73b0*/  SEL R3, R0, RZ, P1 ;  /* 0x000000ff00037207 */ /* 0x000fe40000800000 */
[----:B------:R-:W-:Y:S01]  /*73c0*/  LOP3.LUT R0, R11, R4, RZ, 0x3c, !PT ;  /* 0x000000040b007212 */ /* 0x000fe200078e3cff */
[----:B-1----:R-:W-:Y:S06]  /*73d0*/  @!P0 BRA `(.L_x_191) ;  /* 0x0000000000d88947 */ /* 0x002fec0003800000 */
.L_x_203:
[----:B------:R-:W-:Y:S01]  /*73e0*/  IMAD R3, R3, 0x8, R2 ;  /* 0x0000000803037824 */ /* 0x000fe200078e0202 */
[----:B------:R-:W-:-:S07]  /*73f0*/  SHF.L.U32 R0, R0, 0x1f, RZ ;  /* 0x0000001f00007819 */ /* 0x000fce00000006ff */
.L_x_192:
[----:B-1----:R1:W2:Y:S02]  /*7400*/  SYNCS.PHASECHK.TRANS64.TRYWAIT P0, [R3+URZ], R0 ;  /* 0x00000000030075a7 */ /* 0x0022a4000800017f */
[----:B--2---:R-:W-:Y:S05]  /*7410*/  @!P0 NANOSLEEP.SYNCS 0x989680 ;  /* 0x009896800000895d */ /* 0x004fea0003900000 */
[----:B------:R-:W2:Y:S02]  /*7420*/  @!P0 SYNCS.PHASECHK.TRANS64 P0, [R3+URZ], R0 ;  /* 0x00000000030085a7 */ /* 0x000ea4000800007f */
[----:B--2---:R-:W-:Y:S05]  /*7430*/  @!P0 BRA `(.L_x_192) ;  /* 0xfffffffc00f08947 */ /* 0x004fea000383ffff */
.L_x_186:
[----:B------:R-:W-:Y:S05]  /*7440*/  BSYNC B0 ;  /* 0x0000000000007941 */ /* 0x000fea0003800000 */
.L_x_185:
[----:B------:R-:W-:Y:S05]  /*7450*/  EXIT ;  /* 0x000000000000794d */ /* 0x000fea0003800000 */
.L_x_21:
[----:B----4-:R4:W0:Y:S02]  /*7460*/  SYNCS.PHASECHK.TRANS64.TRYWAIT P1, [R3+URZ], R0 ;  /* 0x00000000030075a7 */ /* 0x010824000802017f */
[----:B0-----:R-:W-:Y:S05]  /*7470*/  @!P1 NANOSLEEP.SYNCS 0x989680 ;  /* 0x009896800000995d */ /* 0x001fea0003900000 */
[----:B------:R-:W0:Y:S02]  /*7480*/  @!P1 SYNCS.PHASECHK.TRANS64 P1, [R3+URZ], R0 ;  /* 0x00000000030095a7 */ /* 0x000e24000802007f */
[----:B0-----:R-:W-:Y:S05]  /*7490*/  @!P1 BRA `(.L_x_21) ;  /* 0xfffffffc00f09947 */ /* 0x001fea000383ffff */
[----:B------:R-:W-:Y:S05]  /*74a0*/  BRA `(.L_x_20) ;  /* 0xffffffa000247947 */ /* 0x000fea000383ffff */
.L_x_26:
[----:B-1----:R1:W3:Y:S02]  /*74b0*/  SYNCS.PHASECHK.TRANS64.TRYWAIT P1, [R5+URZ], R4 ;  /* 0x00000004050075a7 */ /* 0x0022e4000802017f */
[----:B---3--:R-:W-:Y:S05]  /*74c0*/  @!P1 NANOSLEEP.SYNCS 0x989680 ;  /* 0x009896800000995d */ /* 0x008fea0003900000 */
[----:B------:R-:W3:Y:S02]  /*74d0*/  @!P1 SYNCS.PHASECHK.TRANS64 P1, [R5+URZ], R4 ;  /* 0x00000004050095a7 */ /* 0x000ee4000802007f */
[----:B---3--:R-:W-:Y:S05]  /*74e0*/  @!P1 BRA `(.L_x_26) ;  /* 0xfffffffc00f09947 */ /* 0x008fea000383ffff */
[----:B------:R-:W-:Y:S05]  /*74f0*/  BRA `(.L_x_25) ;  /* 0xffffffa400707947 */ /* 0x000fea000383ffff */
.L_x_173:
[----:B------:R-:W-:Y:S01]  /*7500*/  BSSY B1, `(.L_x_193) ;  /* 0x0000006000017945 */ /* 0x000fe20003800000 */
[----:B------:R-:W-:-:S07]  /*7510*/  IMAD.MOV.U32 R15, RZ, RZ, -0x1 ;  /* 0xffffffffff0f7424 */ /* 0x000fce00078e00ff */
[----:B------:R-:W-:Y:S05]  /*7520*/  WARPSYNC.COLLECTIVE R15, `(.L_x_194) ;  /* 0x000000000f0c7348 */ /* 0x000fea0003c00000 */
[----:B------:R-:W-:Y:S02]  /*7530*/  ELECT P6, UR62, PT ;  /* 0x00000000003e782f */ /* 0x000fe400038c0000 */
[----:B------:R-:W-:Y:S01]  /*7540*/  MOV R14, UR62 ;  /* 0x0000003e000e7c02 */ /* 0x000fe20008000f00 */
[----:B------:R-:W-:Y:S10]  /*7550*/  ENDCOLLECTIVE ;  /* 0x000000000000791b */ /* 0x000ff40003800000 */
.L_x_194:
[----:B------:R-:W-:Y:S05]  /*7560*/  BSYNC B1 ;  /* 0x0000000000017941 */ /* 0x000fea0003800000 */
.L_x_193:
[----:B------:R-:W-:Y:S05]  /*7570*/  BRA `(.L_x_195) ;  /* 0xfffffff0001c7947 */ /* 0x000fea000383ffff */
.L_x_176:
[----:B-1----:R1:W2:Y:S02]  /*7580*/  SYNCS.PHASECHK.TRANS64.TRYWAIT P0, [R23+URZ+0x28], R14 ;  /* 0x0000280e170075a7 */ /* 0x0022a4000800017f */
[----:B--2---:R-:W-:Y:S05]  /*7590*/  @!P0 NANOSLEEP.SYNCS 0x989680 ;  /* 0x009896800000895d */ /* 0x004fea0003900000 */
[----:B------:R-:W2:Y:S02]  /*75a0*/  @!P0 SYNCS.PHASECHK.TRANS64 P0, [R23+URZ+0x28], R14 ;  /* 0x0000280e170085a7 */ /* 0x000ea4000800007f */
[----:B--2---:R-:W-:Y:S05]  /*75b0*/  @!P0 BRA `(.L_x_176) ;  /* 0xfffffffc00f08947 */ /* 0x004fea000383ffff */
[----:B------:R-:W-:Y:S05]  /*75c0*/  BRA `(.L_x_196) ;  /* 0xfffffff000547947 */ /* 0x000fea000383ffff */
.L_x_184:
[----:B------:R-:W-:Y:S01]  /*75d0*/  BSSY B0, `(.L_x_197) ;  /* 0x0000006000007945 */ /* 0x000fe20003800000 */
[----:B------:R-:W-:-:S07]  /*75e0*/  IMAD.MOV.U32 R15, RZ, RZ, -0x1 ;  /* 0xffffffffff0f7424 */ /* 0x000fce00078e00ff */
[----:B------:R-:W-:Y:S05]  /*75f0*/  WARPSYNC.COLLECTIVE R15, `(.L_x_198) ;  /* 0x000000000f0c7348 */ /* 0x000fea0003c00000 */
[----:B------:R-:W-:Y:S02]  /*7600*/  ELECT P6, UR62, PT ;  /* 0x00000000003e782f */ /* 0x000fe400038c0000 */
[----:B------:R-:W-:Y:S01]  /*7610*/  MOV R14, UR62 ;  /* 0x0000003e000e7c02 */ /* 0x000fe20008000f00 */
[----:B------:R-:W-:Y:S10]  /*7620*/  ENDCOLLECTIVE ;  /* 0x000000000000791b */ /* 0x000ff40003800000 */
.L_x_198:
[----:B------:R-:W-:Y:S05]  /*7630*/  BSYNC B0 ;  /* 0x0000000000007941 */ /* 0x000fea0003800000 */
.L_x_197:
[----:B------:R-:W-:Y:S05]  /*7640*/  BRA `(.L_x_199) ;  /* 0xfffffff800ac7947 */ /* 0x000fea000383ffff */
.L_x_188:
[----:B0-----:R0:W1:Y:S02]  /*7650*/  SYNCS.PHASECHK.TRANS64.TRYWAIT P0, [R7+URZ], R4 ;  /* 0x00000004070075a7 */ /* 0x001064000800017f */
[----:B-1----:R-:W-:Y:S05]  /*7660*/  @!P0 NANOSLEEP.SYNCS 0x989680 ;  /* 0x009896800000895d */ /* 0x002fea0003900000 */
[----:B------:R-:W1:Y:S02]  /*7670*/  @!P0 SYNCS.PHASECHK.TRANS64 P0, [R7+URZ], R4 ;  /* 0x00000004070085a7 */ /* 0x000e64000800007f */
[----:B-1----:R-:W-:Y:S05]  /*7680*/  @!P0 BRA `(.L_x_188) ;  /* 0xfffffffc00f08947 */ /* 0x002fea000383ffff */
[----:B------:R-:W-:Y:S05]  /*7690*/  BRA `(.L_x_200) ;  /* 0xfffffff800ec7947 */ /* 0x000fea000383ffff */
.L_x_189:
[----:B0-----:R0:W1:Y:S02]  /*76a0*/  SYNCS.PHASECHK.TRANS64.TRYWAIT P0, [R8+URZ], R5 ;  /* 0x00000005080075a7 */ /* 0x001064000800017f */
[----:B-1----:R-:W-:Y:S05]  /*76b0*/  @!P0 NANOSLEEP.SYNCS 0x989680 ;  /* 0x009896800000895d */ /* 0x002fea0003900000 */
[----:B------:R-:W1:Y:S02]  /*76c0*/  @!P0 SYNCS.PHASECHK.TRANS64 P0, [R8+URZ], R5 ;  /* 0x00000005080085a7 */ /* 0x000e64000800007f */
[----:B-1----:R-:W-:Y:S05]  /*76d0*/  @!P0 BRA `(.L_x_189) ;  /* 0xfffffffc00f08947 */ /* 0x002fea000383ffff */
[----:B------:R-:W-:Y:S05]  /*76e0*/  BRA `(.L_x_201) ;  /* 0xfffffff800fc7947 */ /* 0x000fea000383ffff */
.L_x_190:
[----:B0-----:R0:W1:Y:S02]  /*76f0*/  SYNCS.PHASECHK.TRANS64.TRYWAIT P0, [R9+URZ], R4 ;  /* 0x00000004090075a7 */ /* 0x001064000800017f */
[----:B-1----:R-:W-:Y:S05]  /*7700*/  @!P0 NANOSLEEP.SYNCS 0x989680 ;  /* 0x009896800000895d */ /* 0x002fea0003900000 */
[----:B------:R-:W1:Y:S02]  /*7710*/  @!P0 SYNCS.PHASECHK.TRANS64 P0, [R9+URZ], R4 ;  /* 0x00000004090085a7 */ /* 0x000e64000800007f */
[----:B-1----:R-:W-:Y:S05]  /*7720*/  @!P0 BRA `(.L_x_190) ;  /* 0xfffffffc00f08947 */ /* 0x002fea000383ffff */
[----:B------:R-:W-:Y:S05]  /*7730*/  BRA `(.L_x_202) ;  /* 0xfffffffc000c7947 */ /* 0x000fea000383ffff */
.L_x_191:
[----:B0-----:R0:W1:Y:S02]  /*7740*/  SYNCS.PHASECHK.TRANS64.TRYWAIT P0, [R6+URZ], R5 ;  /* 0x00000005060075a7 */ /* 0x001064000800017f */
[----:B-1----:R-:W-:Y:S05]  /*7750*/  @!P0 NANOSLEEP.SYNCS 0x989680 ;  /* 0x009896800000895d */ /* 0x002fea0003900000 */
[----:B------:R-:W1:Y:S02]  /*7760*/  @!P0 SYNCS.PHASECHK.TRANS64 P0, [R6+URZ], R5 ;  /* 0x00000005060085a7 */ /* 0x000e64000800007f */
[----:B-1----:R-:W-:Y:S05]  /*7770*/  @!P0 BRA `(.L_x_191) ;  /* 0xfffffffc00f08947 */ /* 0x002fea000383ffff */
[----:B------:R-:W-:Y:S05]  /*7780*/  BRA `(.L_x_203) ;  /* 0xfffffffc00147947 */ /* 0x000fea000383ffff */
.L_x_204:
[----:B------:R-:W-:-:S00]  /*7790*/  BRA `(.L_x_204) ;  /* 0xfffffffc00fc7947 */ /* 0x000fc0000383ffff */
[----:B------:R-:W-:-:S00]  /*77a0*/  NOP ;  /* 0x0000000000007918 */ /* 0x000fc00000000000 */
        /* <DEDUP_REMOVED lines=13> */
.L_x_205:


//--------------------- .nv.global.init           --------------------------
	.section	.nv.global.init,"aw",@progbits
.nv.global.init:
	.type		$str$22,@object
	.size		$str$22,($str$23 - $str$22)
$str$22:
        /*0000*/ 	.byte	0x6b, 0x5f, 0x74, 0x69, 0x6c, 0x65, 0x5f, 0x63, 0x6f, 0x75, 0x6e, 0x74, 0x20, 0x3e, 0x3d, 0x20
        /*0010*/ 	.byte	0x31, 0x00
	.type		$str$23,@object
	.size		$str$23,(__unnamed_1 - $str$23)
$str$23:
        /*0012*/ 	.byte	0x2f, 0x74, 0x6d, 0x70, 0x2f, 0x63, 0x75, 0x74, 0x6c, 0x61, 0x73, 0x73, 0x5f, 0x73, 0x77, 0x65
        /*0022*/ 	.byte	0x65, 0x70, 0x5f, 0x73, 0x72, 0x63, 0x2f, 0x69, 0x6e, 0x63, 0x6c, 0x75, 0x64, 0x65, 0x2f, 0x63
        /*0032*/ 	.byte	0x75, 0x74, 0x6c, 0x61, 0x73, 0x73, 0x2f, 0x67, 0x65, 0x6d, 0x6d, 0x2f, 0x63, 0x6f, 0x6c, 0x6c
        /*0042*/ 	.byte	0x65, 0x63, 0x74, 0x69, 0x76, 0x65, 0x2f, 0x73, 0x6d, 0x39, 0x30, 0x5f, 0x6d, 0x6d, 0x61, 0x5f
        /*0052*/ 	.byte	0x74, 0x6d, 0x61, 0x5f, 0x67, 0x6d, 0x6d, 0x61, 0x5f, 0x73, 0x73, 0x5f, 0x77, 0x61, 0x72, 0x70
        /*0062*/ 	.byte	0x73, 0x70, 0x65, 0x63, 0x69, 0x61, 0x6c, 0x69, 0x7a, 0x65, 0x64, 0x2e, 0x68, 0x70, 0x70, 0x00
	.type		__unnamed_1,@object
	.size		__unnamed_1,(.L_0 - __unnamed_1)
__unnamed_1:
        /*0072*/ 	.byte	0x76, 0x6f, 0x69, 0x64, 0x20, 0x63, 0x75, 0x74, 0x6c, 0x61, 0x73, 0x73, 0x3a, 0x3a, 0x67, 0x65
        /* <DEDUP_REMOVED lines=172> */
        /*0b42*/ 	.byte	0x3a, 0x3a, 0x69, 0x64, 0x65, 0x6e, 0x74, 0x69, 0x74, 0x79, 0x5d, 0x00
.L_0:


//--------------------- .nv.shared._ZN7cutlass13device_kernelINS_4gemm6kernel13GemmUniversalIN4cute5tupleIJiiiiEEENS1_10collective13CollectiveMmaINS1_34MainloopSm90TmaGmmaWarpSpecializedILi5ENS5_IJNS4_1CILi2EEENSA_ILi1EEESC_EEENS1_35KernelTmaWarpSpecializedCooperativeEEENS5_IJNSA_ILi256EEENSA_ILi64EEENSA_ILi128EEEEEEaNS5_IJlSC_lEEEaSK_NS4_8TiledMMAINS4_8MMA_AtomIJNS4_4SM904GMMA26MMA_64x64x32_S32S8S8_SS_TNEEEENS4_6LayoutISD_NS5_IJSC_NSA_ILi0EEESS_EEEEENS5_IJNS4_10UnderscoreESV_SV_EEEEENS4_13SM90_TMA_LOADENS4_14ComposedLayoutINS4_7SwizzleILi3ELi4ELi3EEENS4_18smem_ptr_flag_bitsILi8EEENSR_INS5_IJNSA_ILi8EEESI_EEENS5_IJSI_SC_EEEEEEEvNS4_8identityENS4_23SM90_TMA_LOAD_MULTICASTES18_vS19_EENS_8epilogue10collective6detail29Sm90TmaWarpSpecializedAdapterINS1D_15DefaultEpilogueIaSK_SK_NS1C_6thread17LinearCombinationIaLi1EiiLNS1H_9ScaleType4KindE0ELNS_15FloatRoundStyleE2EaEENS1_15EpilogueDefaultEEEEEvvEEEEvNT_6ParamsE --------------------------
	.section	.nv.shared._ZN7cutlass13device_kernelINS_4gemm6kernel13GemmUniversalIN4cute5tupleIJiiiiEEENS1_10collective13CollectiveMmaINS1_34MainloopSm90TmaGmmaWarpSpecializedILi5ENS5_IJNS4_1CILi2EEENSA_ILi1EEESC_EEENS1_35KernelTmaWarpSpecializedCooperativeEEENS5_IJNSA_ILi256EEENSA_ILi64EEENSA_ILi128EEEEEEaNS5_IJlSC_lEEEaSK_NS4_8TiledMMAINS4_8MMA_AtomIJNS4_4SM904GMMA26MMA_64x64x32_S32S8S8_SS_TNEEEENS4_6LayoutISD_NS5_IJSC_NSA_ILi0EEESS_EEEEENS5_IJNS4_10UnderscoreESV_SV_EEEEENS4_13SM90_TMA_LOADENS4_14ComposedLayoutINS4_7SwizzleILi3ELi4ELi3EEENS4_18smem_ptr_flag_bitsILi8EEENSR_INS5_IJNSA_ILi8EEESI_EEENS5_IJSI_SC_EEEEEEEvNS4_8identityENS4_23SM90_TMA_LOAD_MULTICASTES18_vS19_EENS_8epilogue10collective6detail29Sm90TmaWarpSpecializedAdapterINS1D_15DefaultEpilogueIaSK_SK_NS1C_6thread17LinearCombinationIaLi1EiiLNS1H_9ScaleType4KindE0ELNS_15FloatRoundStyleE2EaEENS1_15EpilogueDefaultEEEEEvvEEEEvNT_6ParamsE,"aw",@nobits
	.sectionflags	@""
	.align	16
	.zero		1024


//--------------------- .nv.shared.reserved.0     --------------------------
	.section	.nv.shared.reserved.0,"aw",@nobits
	.weak		__nv_reservedSMEM_offset_0_alias
	.size		__nv_reservedSMEM_offset_0_alias, 0, 0
	.other		__nv_reservedSMEM_offset_0_alias,@"STO_CUDA_RESERVED_SHARED STV_DEFAULT"
__nv_reservedSMEM_offset_0_alias:
	.zero		0


//--------------------- .nv.global                --------------------------
	.section	.nv.global,"aw",@nobits
.nv.global:
	.type		_ZN39_INTERNAL_acd8f9eb_4_k_cu_31d0ee57_68294cute1_E,@object
	.size		_ZN39_INTERNAL_acd8f9eb_4_k_cu_31d0ee57_68294cute1_E,(_ZN39_INTERNAL_acd8f9eb_4_k_cu_31d0ee57_68294cuda3std3__45__cpo6cbeginE - _ZN39_INTERNAL_acd8f9eb_4_k_cu_31d0ee57_68294cute1_E)
_ZN39_INTERNAL_acd8f9eb_4_k_cu_31d0ee57_68294cute1_E:
	.zero		1
	.type		_ZN39_INTERNAL_acd8f9eb_4_k_cu_31d0ee57_68294cuda3std3__45__cpo6cbeginE,@object
	.size		_ZN39_INTERNAL_acd8f9eb_4_k_cu_31d0ee57_68294cuda3std3__45__cpo6cbeginE,(_ZN39_INTERNAL_acd8f9eb_4_k_cu_31d0ee57_68294cuda3std3__48in_placeE - _ZN39_INTERNAL_acd8f9eb_4_k_cu_31d0ee57_68294cuda3std3__45__cpo6cbeginE)
_ZN39_INTERNAL_acd8f9eb_4_k_cu_31d0ee57_68294cuda3std3__45__cpo6cbeginE:
	.zero		1
	.type		_ZN39_INTERNAL_acd8f9eb_4_k_cu_31d0ee57_68294cuda3std3__48in_placeE,@object
	.size		_ZN39_INTERNAL_acd8f9eb_4_k_cu_31d0ee57_68294cuda3std3__48in_placeE,(_ZN39_INTERNAL_acd8f9eb_4_k_cu_31d0ee57_68294cuda3std6ranges3__45__cpo9iter_moveE - _ZN39_INTERNAL_acd8f9eb_4_k_cu_31d0ee57_68294cuda3std3__48in_placeE)
_ZN39_INTERNAL_acd8f9eb_4_k_cu_31d0ee57_68294cuda3std3__48in_placeE:
	.zero		1
	.type		_ZN39_INTERNAL_acd8f9eb_4_k_cu_31d0ee57_68294cuda3std6ranges3__45__cpo9iter_moveE,@object
	.size		_ZN39_INTERNAL_acd8f9eb_4_k_cu_31d0ee57_68294cuda3std6ranges3__45__cpo9iter_moveE,(_ZN39_INTERNAL_acd8f9eb_4_k_cu_31d0ee57_68294cuda3std3__45__cpo5beginE - _ZN39_INTERNAL_acd8f9eb_4_k_cu_31d0ee57_68294cuda3std6ranges3__45__cpo9iter_moveE)
_ZN39_INTERNAL_acd8f9eb_4_k_cu_31d0ee57_68294cuda3std6ranges3__45__cpo9iter_moveE:
	.zero		1
	.type		_ZN39_INTERNAL_acd8f9eb_4_k_cu_31d0ee57_68294cuda3std3__45__cpo5beginE,@object
	.size		_ZN39_INTERNAL_acd8f9eb_4_k_cu_31d0ee57_68294cuda3std3__45__cpo5beginE,(_ZN39_INTERNAL_acd8f9eb_4_k_cu_31d0ee57_68294cuda3std3__441_GLOBAL__N__acd8f9eb_4_k_cu_31d0ee57_68296ignoreE - _ZN39_INTERNAL_acd8f9eb_4_k_cu_31d0ee57_68294cuda3std3__45__cpo5beginE)
_ZN39_INTERNAL_acd8f9eb_4_k_cu_31d0ee57_68294cuda3std3__45__cpo5beginE:
	.zero		1
	.type		_ZN39_INTERNAL_acd8f9eb_4_k_cu_31d0ee57_68294cuda3std3__441_GLOBAL__N__acd8f9eb_4_k_cu_31d0ee57_68296ignoreE,@object
	.size		_ZN39_INTERNAL_acd8f9eb_4_k_cu_31d0ee57_68294cuda3std3__441_GLOBAL__N__acd8f9eb_4_k_cu_31d0ee57_68296ignoreE,(_ZN39_INTERNAL_acd8f9eb_4_k_cu_31d0ee57_68294cute7productE - _ZN39_INTERNAL_acd8f9eb_4_k_cu_31d0ee57_68294cuda3std3__441_GLOBAL__N__acd8f9eb_4_k_cu_31d0ee57_68296ignoreE)
_ZN39_INTERNAL_acd8f9eb_4_k_cu_31d0ee57_68294cuda3std3__441_GLOBAL__N__acd8f9eb_4_k_cu_31d0ee57_68296ignoreE:
	.zero		1
	.type		_ZN39_INTERNAL_acd8f9eb_4_k_cu_31d0ee57_68294cute7productE,@object
	.size		_ZN39_INTERNAL_acd8f9eb_4_k_cu_31d0ee57_68294cute7productE,(_ZN39_INTERNAL_acd8f9eb_4_k_cu_31d0ee57_68294cuda3std3__45__cpo3endE - _ZN39_INTERNAL_acd8f9eb_4_k_cu_31d0ee57_68294cute7productE)
_ZN39_INTERNAL_acd8f9eb_4_k_cu_31d0ee57_68294cute7productE:
	.zero		1
	.type		_ZN39_INTERNAL_acd8f9eb_4_k_cu_31d0ee57_68294cuda3std3__45__cpo3endE,@object
	.size		_ZN39_INTERNAL_acd8f9eb_4_k_cu_31d0ee57_68294cuda3std3__45__cpo3endE,(_ZN39_INTERNAL_acd8f9eb_4_k_cu_31d0ee57_68294cuda3std3__419piecewise_constructE - _ZN39_INTERNAL_acd8f9eb_4_k_cu_31d0ee57_68294cuda3std3__45__cpo3endE)
_ZN39_INTERNAL_acd8f9eb_4_k_cu_31d0ee57_68294cuda3std3__45__cpo3endE:
	.zero		1
	.type		_ZN39_INTERNAL_acd8f9eb_4_k_cu_31d0ee57_68294cuda3std3__419piecewise_constructE,@object
	.size		_ZN39_INTERNAL_acd8f9eb_4_k_cu_31d0ee57_68294cuda3std3__419piecewise_constructE,(_ZN39_INTERNAL_acd8f9eb_4_k_cu_31d0ee57_68294cuda3std3__45__cpo4cendE - _ZN39_INTERNAL_acd8f9eb_4_k_cu_31d0ee57_68294cuda3std3__419piecewise_constructE)
_ZN39_INTERNAL_acd8f9eb_4_k_cu_31d0ee57_68294cuda3std3__419piecewise_constructE:
	.zero		1
	.type		_ZN39_INTERNAL_acd8f9eb_4_k_cu_31d0ee57_68294cuda3std3__45__cpo4cendE,@object
	.size		_ZN39_INTERNAL_acd8f9eb_4_k_cu_31d0ee57_68294cuda3std3__45__cpo4cendE,(_ZN39_INTERNAL_acd8f9eb_4_k_cu_31d0ee57_68294cuda3std6ranges3__45__cpo4swapE - _ZN39_INTERNAL_acd8f9eb_4_k_cu_31d0ee57_68294cuda3std3__45__cpo4cendE)
_ZN39_INTERNAL_acd8f9eb_4_k_cu_31d0ee57_68294cuda3std3__45__cpo4cendE:
	.zero		1
	.type		_ZN39_INTERNAL_acd8f9eb_4_k_cu_31d0ee57_68294cuda3std6ranges3__45__cpo4swapE,@object
	.size		_ZN39_INTERNAL_acd8f9eb_4_k_cu_31d0ee57_68294cuda3std6ranges3__45__cpo4swapE,(.L_8 - _ZN39_INTERNAL_acd8f9eb_4_k_cu_31d0ee57_68294cuda3std6ranges3__45__cpo4swapE)
_ZN39_INTERNAL_acd8f9eb_4_k_cu_31d0ee57_68294cuda3std6ranges3__45__cpo4swapE:
	.zero		1
.L_8:


//--------------------- .nv.constant0._ZN7cutlass13device_kernelINS_4gemm6kernel13GemmUniversalIN4cute5tupleIJiiiiEEENS1_10collective13CollectiveMmaINS1_34MainloopSm90TmaGmmaWarpSpecializedILi5ENS5_IJNS4_1CILi2EEENSA_ILi1EEESC_EEENS1_35KernelTmaWarpSpecializedCooperativeEEENS5_IJNSA_ILi256EEENSA_ILi64EEENSA_ILi128EEEEEEaNS5_IJlSC_lEEEaSK_NS4_8TiledMMAINS4_8MMA_AtomIJNS4_4SM904GMMA26MMA_64x64x32_S32S8S8_SS_TNEEEENS4_6LayoutISD_NS5_IJSC_NSA_ILi0EEESS_EEEEENS5_IJNS4_10UnderscoreESV_SV_EEEEENS4_13SM90_TMA_LOADENS4_14ComposedLayoutINS4_7SwizzleILi3ELi4ELi3EEENS4_18smem_ptr_flag_bitsILi8EEENSR_INS5_IJNSA_ILi8EEESI_EEENS5_IJSI_SC_EEEEEEEvNS4_8identityENS4_23SM90_TMA_LOAD_MULTICASTES18_vS19_EENS_8epilogue10collective6detail29Sm90TmaWarpSpecializedAdapterINS1D_15DefaultEpilogueIaSK_SK_NS1C_6thread17LinearCombinationIaLi1EiiLNS1H_9ScaleType4KindE0ELNS_15FloatRoundStyleE2EaEENS1_15EpilogueDefaultEEEEEvvEEEEvNT_6ParamsE --------------------------
	.section	.nv.constant0._ZN7cutlass13device_kernelINS_4gemm6kernel13GemmUniversalIN4cute5tupleIJiiiiEEENS1_10collective13CollectiveMmaINS1_34MainloopSm90TmaGmmaWarpSpecializedILi5ENS5_IJNS4_1CILi2EEENSA_ILi1EEESC_EEENS1_35KernelTmaWarpSpecializedCooperativeEEENS5_IJNSA_ILi256EEENSA_ILi64EEENSA_ILi128EEEEEEaNS5_IJlSC_lEEEaSK_NS4_8TiledMMAINS4_8MMA_AtomIJNS4_4SM904GMMA26MMA_64x64x32_S32S8S8_SS_TNEEEENS4_6LayoutISD_NS5_IJSC_NSA_ILi0EEESS_EEEEENS5_IJNS4_10UnderscoreESV_SV_EEEEENS4_13SM90_TMA_LOADENS4_14ComposedLayoutINS4_7SwizzleILi3ELi4ELi3EEENS4_18smem_ptr_flag_bitsILi8EEENSR_INS5_IJNSA_ILi8EEESI_EEENS5_IJSI_SC_EEEEEEEvNS4_8identityENS4_23SM90_TMA_LOAD_MULTICASTES18_vS19_EENS_8epilogue10collective6detail29Sm90TmaWarpSpecializedAdapterINS1D_15DefaultEpilogueIaSK_SK_NS1C_6thread17LinearCombinationIaLi1EiiLNS1H_9ScaleType4KindE0ELNS_15FloatRoundStyleE2EaEENS1_15EpilogueDefaultEEEEEvvEEEEvNT_6ParamsE,"a",@progbits
	.sectionflags	@""
	.align	4
.nv.constant0._ZN7cutlass13device_kernelINS_4gemm6kernel13GemmUniversalIN4cute5tupleIJiiiiEEENS1_10collective13CollectiveMmaINS1_34MainloopSm90TmaGmmaWarpSpecializedILi5ENS5_IJNS4_1CILi2EEENSA_ILi1EEESC_EEENS1_35KernelTmaWarpSpecializedCooperativeEEENS5_IJNSA_ILi256EEENSA_ILi64EEENSA_ILi128EEEEEEaNS5_IJlSC_lEEEaSK_NS4_8TiledMMAINS4_8MMA_AtomIJNS4_4SM904GMMA26MMA_64x64x32_S32S8S8_SS_TNEEEENS4_6LayoutISD_NS5_IJSC_NSA_ILi0EEESS_EEEEENS5_IJNS4_10UnderscoreESV_SV_EEEEENS4_13SM90_TMA_LOADENS4_14ComposedLayoutINS4_7SwizzleILi3ELi4ELi3EEENS4_18smem_ptr_flag_bitsILi8EEENSR_INS5_IJNSA_ILi8EEESI_EEENS5_IJSI_SC_EEEEEEEvNS4_8identityENS4_23SM90_TMA_LOAD_MULTICASTES18_vS19_EENS_8epilogue10collective6detail29Sm90TmaWarpSpecializedAdapterINS1D_15DefaultEpilogueIaSK_SK_NS1C_6thread17LinearCombinationIaLi1EiiLNS1H_9ScaleType4KindE0ELNS_15FloatRoundStyleE2EaEENS1_15EpilogueDefaultEEEEEvvEEEEvNT_6ParamsE:
	.zero		1664


//--------------------- SYMBOLS --------------------------

	.type		.nv.reservedSmem.offset0,@object
	.size		.nv.reservedSmem.offset0,0x4
	.type		__assertfail,@function
